//
// Generated by NVIDIA NVVM Compiler
//
// Compiler Build ID: CL-36424714
// Cuda compilation tools, release 13.0, V13.0.88
// Based on NVVM 20.0.0
//

.version 9.0
.target sm_100
.address_size 64

	// .globl	_Z11calculatePiP17curandStateXORWOWPy
.global .align 4 .b8 precalc_xorwow_matrix[102400];
.global .align 4 .b8 precalc_xorwow_offset_matrix[102400];
.global .align 4 .b8 mrg32k3aM1[2304];
.global .align 4 .b8 mrg32k3aM2[2304];
.global .align 4 .b8 mrg32k3aM1SubSeq[2016];
.global .align 4 .b8 mrg32k3aM2SubSeq[2016];
.global .align 4 .b8 mrg32k3aM1Seq[2304];
.global .align 4 .b8 mrg32k3aM2Seq[2304];
.const .align 8 .b8 __cr_lgamma_table[72];
// _ZZ11calculatePiP17curandStateXORWOWPyE5count has been demoted

.visible .entry _Z11calculatePiP17curandStateXORWOWPy(
	.param .u64 .ptr .align 1 _Z11calculatePiP17curandStateXORWOWPy_param_0,
	.param .u64 .ptr .align 1 _Z11calculatePiP17curandStateXORWOWPy_param_1
)
{
	.reg .pred 	%p<34>;
	.reg .b32 	%r<533>;
	.reg .b32 	%f<17>;
	.reg .b64 	%rd<287>;
	.reg .b64 	%fd<17>;
	// demoted variable
	.shared .align 8 .b8 _ZZ11calculatePiP17curandStateXORWOWPyE5count[8192];
	ld.param.u64 	%rd11, [_Z11calculatePiP17curandStateXORWOWPy_param_0];
	ld.param.u64 	%rd10, [_Z11calculatePiP17curandStateXORWOWPy_param_1];
	cvta.to.global.u64 	%rd12, %rd11;
	mov.u32 	%r1, %ctaid.x;
	mov.u32 	%r219, %ntid.x;
	mov.u32 	%r2, %tid.x;
	mad.lo.s32 	%r220, %r1, %r219, %r2;
	cvt.s64.s32 	%rd285, %r220;
	mul.wide.s32 	%rd13, %r220, 48;
	add.s64 	%rd2, %rd12, %rd13;
	mov.b32 	%r440, 1540842021;
	mov.b32 	%r221, 779252008;
	st.global.v2.u32 	[%rd2], {%r221, %r440};
	mov.b32 	%r438, -123459836;
	mov.b32 	%r439, 1105314037;
	st.global.v2.u32 	[%rd2+8], {%r439, %r438};
	mov.b32 	%r436, 1423168553;
	mov.b32 	%r437, -589760388;
	st.global.v2.u32 	[%rd2+16], {%r437, %r436};
	setp.eq.s32 	%p1, %r220, 0;
	@%p1 bra 	$L__BB0_42;
	mov.b32 	%r422, 0;
	mov.b32 	%r440, 1540842021;
	mov.b32 	%r439, 1105314037;
	mov.b32 	%r438, -123459836;
	mov.b32 	%r437, -589760388;
	mov.b32 	%r436, 1423168553;
$L__BB0_2:
	and.b64  	%rd4, %rd285, 3;
	setp.eq.s64 	%p2, %rd4, 0;
	@%p2 bra 	$L__BB0_41;
	mul.wide.u32 	%rd14, %r422, 3200;
	mov.u64 	%rd15, precalc_xorwow_matrix;
	add.s64 	%rd5, %rd15, %rd14;
	cvt.u32.u64 	%r9, %rd4;
	mov.b32 	%r423, 0;
$L__BB0_4:
	mov.b32 	%r436, 0;
	mov.u32 	%r437, %r436;
	mov.u32 	%r438, %r436;
	mov.u32 	%r439, %r436;
	mov.u32 	%r440, %r436;
	mov.u32 	%r429, %r436;
$L__BB0_5:
	mul.wide.u32 	%rd16, %r429, 4;
	add.s64 	%rd17, %rd2, %rd16;
	ld.global.u32 	%r17, [%rd17+4];
	shl.b32 	%r18, %r429, 5;
	mov.b32 	%r435, 0;
$L__BB0_6:
	.pragma "nounroll";
	shr.u32 	%r231, %r17, %r435;
	and.b32  	%r232, %r231, 1;
	setp.eq.b32 	%p3, %r232, 1;
	not.pred 	%p4, %p3;
	add.s32 	%r233, %r18, %r435;
	mul.lo.s32 	%r234, %r233, 5;
	mul.wide.u32 	%rd18, %r234, 4;
	add.s64 	%rd6, %rd5, %rd18;
	@%p4 bra 	$L__BB0_8;
	ld.global.u32 	%r235, [%rd6];
	xor.b32  	%r440, %r440, %r235;
	ld.global.u32 	%r236, [%rd6+4];
	xor.b32  	%r439, %r439, %r236;
	ld.global.u32 	%r237, [%rd6+8];
	xor.b32  	%r438, %r438, %r237;
	ld.global.u32 	%r238, [%rd6+12];
	xor.b32  	%r437, %r437, %r238;
	ld.global.u32 	%r239, [%rd6+16];
	xor.b32  	%r436, %r436, %r239;
$L__BB0_8:
	and.b32  	%r241, %r231, 2;
	setp.eq.s32 	%p5, %r241, 0;
	@%p5 bra 	$L__BB0_10;
	ld.global.u32 	%r242, [%rd6+20];
	xor.b32  	%r440, %r440, %r242;
	ld.global.u32 	%r243, [%rd6+24];
	xor.b32  	%r439, %r439, %r243;
	ld.global.u32 	%r244, [%rd6+28];
	xor.b32  	%r438, %r438, %r244;
	ld.global.u32 	%r245, [%rd6+32];
	xor.b32  	%r437, %r437, %r245;
	ld.global.u32 	%r246, [%rd6+36];
	xor.b32  	%r436, %r436, %r246;
$L__BB0_10:
	and.b32  	%r248, %r231, 4;
	setp.eq.s32 	%p6, %r248, 0;
	@%p6 bra 	$L__BB0_12;
	ld.global.u32 	%r249, [%rd6+40];
	xor.b32  	%r440, %r440, %r249;
	ld.global.u32 	%r250, [%rd6+44];
	xor.b32  	%r439, %r439, %r250;
	ld.global.u32 	%r251, [%rd6+48];
	xor.b32  	%r438, %r438, %r251;
	ld.global.u32 	%r252, [%rd6+52];
	xor.b32  	%r437, %r437, %r252;
	ld.global.u32 	%r253, [%rd6+56];
	xor.b32  	%r436, %r436, %r253;
$L__BB0_12:
	and.b32  	%r255, %r231, 8;
	setp.eq.s32 	%p7, %r255, 0;
	@%p7 bra 	$L__BB0_14;
	ld.global.u32 	%r256, [%rd6+60];
	xor.b32  	%r440, %r440, %r256;
	ld.global.u32 	%r257, [%rd6+64];
	xor.b32  	%r439, %r439, %r257;
	ld.global.u32 	%r258, [%rd6+68];
	xor.b32  	%r438, %r438, %r258;
	ld.global.u32 	%r259, [%rd6+72];
	xor.b32  	%r437, %r437, %r259;
	ld.global.u32 	%r260, [%rd6+76];
	xor.b32  	%r436, %r436, %r260;
$L__BB0_14:
	and.b32  	%r262, %r231, 16;
	setp.eq.s32 	%p8, %r262, 0;
	@%p8 bra 	$L__BB0_16;
	ld.global.u32 	%r263, [%rd6+80];
	xor.b32  	%r440, %r440, %r263;
	ld.global.u32 	%r264, [%rd6+84];
	xor.b32  	%r439, %r439, %r264;
	ld.global.u32 	%r265, [%rd6+88];
	xor.b32  	%r438, %r438, %r265;
	ld.global.u32 	%r266, [%rd6+92];
	xor.b32  	%r437, %r437, %r266;
	ld.global.u32 	%r267, [%rd6+96];
	xor.b32  	%r436, %r436, %r267;
$L__BB0_16:
	and.b32  	%r269, %r231, 32;
	setp.eq.s32 	%p9, %r269, 0;
	@%p9 bra 	$L__BB0_18;
	ld.global.u32 	%r270, [%rd6+100];
	xor.b32  	%r440, %r440, %r270;
	ld.global.u32 	%r271, [%rd6+104];
	xor.b32  	%r439, %r439, %r271;
	ld.global.u32 	%r272, [%rd6+108];
	xor.b32  	%r438, %r438, %r272;
	ld.global.u32 	%r273, [%rd6+112];
	xor.b32  	%r437, %r437, %r273;
	ld.global.u32 	%r274, [%rd6+116];
	xor.b32  	%r436, %r436, %r274;
$L__BB0_18:
	and.b32  	%r276, %r231, 64;
	setp.eq.s32 	%p10, %r276, 0;
	@%p10 bra 	$L__BB0_20;
	ld.global.u32 	%r277, [%rd6+120];
	xor.b32  	%r440, %r440, %r277;
	ld.global.u32 	%r278, [%rd6+124];
	xor.b32  	%r439, %r439, %r278;
	ld.global.u32 	%r279, [%rd6+128];
	xor.b32  	%r438, %r438, %r279;
	ld.global.u32 	%r280, [%rd6+132];
	xor.b32  	%r437, %r437, %r280;
	ld.global.u32 	%r281, [%rd6+136];
	xor.b32  	%r436, %r436, %r281;
$L__BB0_20:
	and.b32  	%r283, %r231, 128;
	setp.eq.s32 	%p11, %r283, 0;
	@%p11 bra 	$L__BB0_22;
	ld.global.u32 	%r284, [%rd6+140];
	xor.b32  	%r440, %r440, %r284;
	ld.global.u32 	%r285, [%rd6+144];
	xor.b32  	%r439, %r439, %r285;
	ld.global.u32 	%r286, [%rd6+148];
	xor.b32  	%r438, %r438, %r286;
	ld.global.u32 	%r287, [%rd6+152];
	xor.b32  	%r437, %r437, %r287;
	ld.global.u32 	%r288, [%rd6+156];
	xor.b32  	%r436, %r436, %r288;
$L__BB0_22:
	and.b32  	%r290, %r231, 256;
	setp.eq.s32 	%p12, %r290, 0;
	@%p12 bra 	$L__BB0_24;
	ld.global.u32 	%r291, [%rd6+160];
	xor.b32  	%r440, %r440, %r291;
	ld.global.u32 	%r292, [%rd6+164];
	xor.b32  	%r439, %r439, %r292;
	ld.global.u32 	%r293, [%rd6+168];
	xor.b32  	%r438, %r438, %r293;
	ld.global.u32 	%r294, [%rd6+172];
	xor.b32  	%r437, %r437, %r294;
	ld.global.u32 	%r295, [%rd6+176];
	xor.b32  	%r436, %r436, %r295;
$L__BB0_24:
	and.b32  	%r297, %r231, 512;
	setp.eq.s32 	%p13, %r297, 0;
	@%p13 bra 	$L__BB0_26;
	ld.global.u32 	%r298, [%rd6+180];
	xor.b32  	%r440, %r440, %r298;
	ld.global.u32 	%r299, [%rd6+184];
	xor.b32  	%r439, %r439, %r299;
	ld.global.u32 	%r300, [%rd6+188];
	xor.b32  	%r438, %r438, %r300;
	ld.global.u32 	%r301, [%rd6+192];
	xor.b32  	%r437, %r437, %r301;
	ld.global.u32 	%r302, [%rd6+196];
	xor.b32  	%r436, %r436, %r302;
$L__BB0_26:
	and.b32  	%r304, %r231, 1024;
	setp.eq.s32 	%p14, %r304, 0;
	@%p14 bra 	$L__BB0_28;
	ld.global.u32 	%r305, [%rd6+200];
	xor.b32  	%r440, %r440, %r305;
	ld.global.u32 	%r306, [%rd6+204];
	xor.b32  	%r439, %r439, %r306;
	ld.global.u32 	%r307, [%rd6+208];
	xor.b32  	%r438, %r438, %r307;
	ld.global.u32 	%r308, [%rd6+212];
	xor.b32  	%r437, %r437, %r308;
	ld.global.u32 	%r309, [%rd6+216];
	xor.b32  	%r436, %r436, %r309;
$L__BB0_28:
	and.b32  	%r311, %r231, 2048;
	setp.eq.s32 	%p15, %r311, 0;
	@%p15 bra 	$L__BB0_30;
	ld.global.u32 	%r312, [%rd6+220];
	xor.b32  	%r440, %r440, %r312;
	ld.global.u32 	%r313, [%rd6+224];
	xor.b32  	%r439, %r439, %r313;
	ld.global.u32 	%r314, [%rd6+228];
	xor.b32  	%r438, %r438, %r314;
	ld.global.u32 	%r315, [%rd6+232];
	xor.b32  	%r437, %r437, %r315;
	ld.global.u32 	%r316, [%rd6+236];
	xor.b32  	%r436, %r436, %r316;
$L__BB0_30:
	and.b32  	%r318, %r231, 4096;
	setp.eq.s32 	%p16, %r318, 0;
	@%p16 bra 	$L__BB0_32;
	ld.global.u32 	%r319, [%rd6+240];
	xor.b32  	%r440, %r440, %r319;
	ld.global.u32 	%r320, [%rd6+244];
	xor.b32  	%r439, %r439, %r320;
	ld.global.u32 	%r321, [%rd6+248];
	xor.b32  	%r438, %r438, %r321;
	ld.global.u32 	%r322, [%rd6+252];
	xor.b32  	%r437, %r437, %r322;
	ld.global.u32 	%r323, [%rd6+256];
	xor.b32  	%r436, %r436, %r323;
$L__BB0_32:
	and.b32  	%r325, %r231, 8192;
	setp.eq.s32 	%p17, %r325, 0;
	@%p17 bra 	$L__BB0_34;
	ld.global.u32 	%r326, [%rd6+260];
	xor.b32  	%r440, %r440, %r326;
	ld.global.u32 	%r327, [%rd6+264];
	xor.b32  	%r439, %r439, %r327;
	ld.global.u32 	%r328, [%rd6+268];
	xor.b32  	%r438, %r438, %r328;
	ld.global.u32 	%r329, [%rd6+272];
	xor.b32  	%r437, %r437, %r329;
	ld.global.u32 	%r330, [%rd6+276];
	xor.b32  	%r436, %r436, %r330;
$L__BB0_34:
	and.b32  	%r332, %r231, 16384;
	setp.eq.s32 	%p18, %r332, 0;
	@%p18 bra 	$L__BB0_36;
	ld.global.u32 	%r333, [%rd6+280];
	xor.b32  	%r440, %r440, %r333;
	ld.global.u32 	%r334, [%rd6+284];
	xor.b32  	%r439, %r439, %r334;
	ld.global.u32 	%r335, [%rd6+288];
	xor.b32  	%r438, %r438, %r335;
	ld.global.u32 	%r336, [%rd6+292];
	xor.b32  	%r437, %r437, %r336;
	ld.global.u32 	%r337, [%rd6+296];
	xor.b32  	%r436, %r436, %r337;
$L__BB0_36:
	and.b32  	%r339, %r231, 32768;
	setp.eq.s32 	%p19, %r339, 0;
	@%p19 bra 	$L__BB0_38;
	ld.global.u32 	%r340, [%rd6+300];
	xor.b32  	%r440, %r440, %r340;
	ld.global.u32 	%r341, [%rd6+304];
	xor.b32  	%r439, %r439, %r341;
	ld.global.u32 	%r342, [%rd6+308];
	xor.b32  	%r438, %r438, %r342;
	ld.global.u32 	%r343, [%rd6+312];
	xor.b32  	%r437, %r437, %r343;
	ld.global.u32 	%r344, [%rd6+316];
	xor.b32  	%r436, %r436, %r344;
$L__BB0_38:
	add.s32 	%r435, %r435, 16;
	setp.ne.s32 	%p20, %r435, 32;
	@%p20 bra 	$L__BB0_6;
	mad.lo.s32 	%r345, %r429, -31, %r18;
	add.s32 	%r429, %r345, 1;
	setp.ne.s32 	%p21, %r429, 5;
	@%p21 bra 	$L__BB0_5;
	st.global.u32 	[%rd2+4], %r440;
	st.global.u32 	[%rd2+8], %r439;
	st.global.u32 	[%rd2+12], %r438;
	st.global.u32 	[%rd2+16], %r437;
	st.global.u32 	[%rd2+20], %r436;
	add.s32 	%r423, %r423, 1;
	setp.lt.u32 	%p22, %r423, %r9;
	@%p22 bra 	$L__BB0_4;
$L__BB0_41:
	shr.u64 	%rd7, %rd285, 2;
	add.s32 	%r422, %r422, 1;
	setp.gt.u64 	%p23, %rd285, 3;
	mov.u64 	%rd285, %rd7;
	@%p23 bra 	$L__BB0_2;
$L__BB0_42:
	mov.b32 	%r532, 0;
	st.global.v2.u32 	[%rd2+24], {%r532, %r532};
	st.global.u32 	[%rd2+32], %r532;
	mov.b64 	%rd286, 0;
	st.global.u64 	[%rd2+40], %rd286;
	shl.b32 	%r348, %r2, 3;
	mov.u32 	%r349, _ZZ11calculatePiP17curandStateXORWOWPyE5count;
	add.s32 	%r199, %r349, %r348;
	st.shared.u64 	[%r199], %rd286;
	mov.b32 	%r526, 779614445;
$L__BB0_43:
	shr.u32 	%r350, %r440, 2;
	xor.b32  	%r351, %r350, %r440;
	shl.b32 	%r352, %r436, 4;
	shl.b32 	%r353, %r351, 1;
	xor.b32  	%r354, %r353, %r352;
	xor.b32  	%r355, %r354, %r351;
	xor.b32  	%r356, %r355, %r436;
	shr.u32 	%r357, %r439, 2;
	xor.b32  	%r358, %r357, %r439;
	shl.b32 	%r359, %r356, 4;
	shl.b32 	%r360, %r358, 1;
	xor.b32  	%r361, %r360, %r359;
	xor.b32  	%r362, %r361, %r358;
	xor.b32  	%r363, %r362, %r356;
	shr.u32 	%r364, %r438, 2;
	xor.b32  	%r365, %r364, %r438;
	shl.b32 	%r366, %r363, 4;
	shl.b32 	%r367, %r365, 1;
	xor.b32  	%r368, %r367, %r366;
	xor.b32  	%r369, %r368, %r365;
	xor.b32  	%r370, %r369, %r363;
	shr.u32 	%r371, %r437, 2;
	xor.b32  	%r372, %r371, %r437;
	shl.b32 	%r373, %r370, 4;
	shl.b32 	%r374, %r372, 1;
	xor.b32  	%r375, %r374, %r373;
	xor.b32  	%r376, %r375, %r372;
	xor.b32  	%r440, %r376, %r370;
	shr.u32 	%r377, %r436, 2;
	xor.b32  	%r378, %r377, %r436;
	shl.b32 	%r379, %r440, 4;
	shl.b32 	%r380, %r378, 1;
	xor.b32  	%r381, %r380, %r379;
	xor.b32  	%r382, %r381, %r378;
	xor.b32  	%r439, %r382, %r440;
	shr.u32 	%r383, %r356, 2;
	xor.b32  	%r384, %r383, %r356;
	shl.b32 	%r385, %r439, 4;
	shl.b32 	%r386, %r384, 1;
	xor.b32  	%r387, %r386, %r385;
	xor.b32  	%r388, %r387, %r384;
	xor.b32  	%r438, %r388, %r439;
	shr.u32 	%r389, %r363, 2;
	xor.b32  	%r390, %r389, %r363;
	shl.b32 	%r391, %r438, 4;
	shl.b32 	%r392, %r390, 1;
	xor.b32  	%r393, %r392, %r391;
	xor.b32  	%r394, %r393, %r390;
	xor.b32  	%r437, %r394, %r438;
	shr.u32 	%r395, %r370, 2;
	xor.b32  	%r396, %r395, %r370;
	shl.b32 	%r397, %r437, 4;
	shl.b32 	%r398, %r396, 1;
	xor.b32  	%r399, %r398, %r397;
	xor.b32  	%r400, %r399, %r396;
	xor.b32  	%r436, %r400, %r437;
	add.s32 	%r401, %r526, %r436;
	add.s32 	%r402, %r356, %r526;
	cvt.rn.f32.u32 	%f1, %r402;
	fma.rn.f32 	%f2, %f1, 0f2F800000, 0f2F000000;
	cvt.f64.f32 	%fd1, %f2;
	add.s32 	%r403, %r526, %r363;
	add.s32 	%r404, %r403, 362437;
	cvt.rn.f32.u32 	%f3, %r404;
	fma.rn.f32 	%f4, %f3, 0f2F800000, 0f2F000000;
	cvt.f64.f32 	%fd2, %f4;
	mul.f64 	%fd3, %fd2, %fd2;
	fma.rn.f64 	%fd4, %fd1, %fd1, %fd3;
	setp.le.f64 	%p24, %fd4, 0d3FF0000000000000;
	selp.u64 	%rd20, 1, 0, %p24;
	add.s64 	%rd21, %rd286, %rd20;
	add.s32 	%r405, %r526, %r370;
	add.s32 	%r406, %r405, 724874;
	cvt.rn.f32.u32 	%f5, %r406;
	fma.rn.f32 	%f6, %f5, 0f2F800000, 0f2F000000;
	cvt.f64.f32 	%fd5, %f6;
	add.s32 	%r407, %r526, %r440;
	add.s32 	%r408, %r407, 1087311;
	cvt.rn.f32.u32 	%f7, %r408;
	fma.rn.f32 	%f8, %f7, 0f2F800000, 0f2F000000;
	cvt.f64.f32 	%fd6, %f8;
	mul.f64 	%fd7, %fd6, %fd6;
	fma.rn.f64 	%fd8, %fd5, %fd5, %fd7;
	setp.le.f64 	%p25, %fd8, 0d3FF0000000000000;
	selp.u64 	%rd22, 1, 0, %p25;
	add.s64 	%rd23, %rd21, %rd22;
	or.pred  	%p26, %p24, %p25;
	add.s32 	%r409, %r526, %r439;
	add.s32 	%r410, %r409, 1449748;
	cvt.rn.f32.u32 	%f9, %r410;
	fma.rn.f32 	%f10, %f9, 0f2F800000, 0f2F000000;
	cvt.f64.f32 	%fd9, %f10;
	add.s32 	%r411, %r526, %r438;
	add.s32 	%r412, %r411, 1812185;
	cvt.rn.f32.u32 	%f11, %r412;
	fma.rn.f32 	%f12, %f11, 0f2F800000, 0f2F000000;
	cvt.f64.f32 	%fd10, %f12;
	mul.f64 	%fd11, %fd10, %fd10;
	fma.rn.f64 	%fd12, %fd9, %fd9, %fd11;
	setp.le.f64 	%p27, %fd12, 0d3FF0000000000000;
	selp.u64 	%rd24, 1, 0, %p27;
	add.s64 	%rd25, %rd23, %rd24;
	or.pred  	%p28, %p26, %p27;
	add.s32 	%r413, %r526, %r437;
	add.s32 	%r414, %r413, 2174622;
	cvt.rn.f32.u32 	%f13, %r414;
	fma.rn.f32 	%f14, %f13, 0f2F800000, 0f2F000000;
	cvt.f64.f32 	%fd13, %f14;
	add.s32 	%r415, %r401, 2537059;
	cvt.rn.f32.u32 	%f15, %r415;
	fma.rn.f32 	%f16, %f15, 0f2F800000, 0f2F000000;
	cvt.f64.f32 	%fd14, %f16;
	mul.f64 	%fd15, %fd14, %fd14;
	fma.rn.f64 	%fd16, %fd13, %fd13, %fd15;
	setp.le.f64 	%p29, %fd16, 0d3FF0000000000000;
	selp.u64 	%rd26, 1, 0, %p29;
	add.s64 	%rd286, %rd25, %rd26;
	or.pred  	%p30, %p28, %p29;
	not.pred 	%p31, %p30;
	@%p31 bra 	$L__BB0_45;
	st.shared.u64 	[%r199], %rd286;
$L__BB0_45:
	add.s32 	%r532, %r532, 4;
	add.s32 	%r526, %r526, 2899496;
	setp.ne.s32 	%p32, %r532, 10000000;
	@%p32 bra 	$L__BB0_43;
	st.global.v2.u32 	[%rd2+8], {%r439, %r438};
	st.global.v2.u32 	[%rd2+16], {%r437, %r436};
	mov.b32 	%r416, -385543640;
	st.global.v2.u32 	[%rd2], {%r416, %r440};
	setp.ne.s32 	%p33, %r2, 0;
	@%p33 bra 	$L__BB0_48;
	cvta.to.global.u64 	%rd27, %rd10;
	mul.wide.u32 	%rd28, %r1, 8;
	add.s64 	%rd29, %rd27, %rd28;
	ld.shared.u64 	%rd30, [_ZZ11calculatePiP17curandStateXORWOWPyE5count];
	ld.shared.u64 	%rd31, [_ZZ11calculatePiP17curandStateXORWOWPyE5count+8];
	add.s64 	%rd32, %rd30, %rd31;
	ld.shared.u64 	%rd33, [_ZZ11calculatePiP17curandStateXORWOWPyE5count+16];
	add.s64 	%rd34, %rd32, %rd33;
	ld.shared.u64 	%rd35, [_ZZ11calculatePiP17curandStateXORWOWPyE5count+24];
	add.s64 	%rd36, %rd34, %rd35;
	ld.shared.u64 	%rd37, [_ZZ11calculatePiP17curandStateXORWOWPyE5count+32];
	add.s64 	%rd38, %rd36, %rd37;
	ld.shared.u64 	%rd39, [_ZZ11calculatePiP17curandStateXORWOWPyE5count+40];
	add.s64 	%rd40, %rd38, %rd39;
	ld.shared.u64 	%rd41, [_ZZ11calculatePiP17curandStateXORWOWPyE5count+48];
	add.s64 	%rd42, %rd40, %rd41;
	ld.shared.u64 	%rd43, [_ZZ11calculatePiP17curandStateXORWOWPyE5count+56];
	add.s64 	%rd44, %rd42, %rd43;
	ld.shared.u64 	%rd45, [_ZZ11calculatePiP17curandStateXORWOWPyE5count+64];
	add.s64 	%rd46, %rd44, %rd45;
	ld.shared.u64 	%rd47, [_ZZ11calculatePiP17curandStateXORWOWPyE5count+72];
	add.s64 	%rd48, %rd46, %rd47;
	ld.shared.u64 	%rd49, [_ZZ11calculatePiP17curandStateXORWOWPyE5count+80];
	add.s64 	%rd50, %rd48, %rd49;
	ld.shared.u64 	%rd51, [_ZZ11calculatePiP17curandStateXORWOWPyE5count+88];
	add.s64 	%rd52, %rd50, %rd51;
	ld.shared.u64 	%rd53, [_ZZ11calculatePiP17curandStateXORWOWPyE5count+96];
	add.s64 	%rd54, %rd52, %rd53;
	ld.shared.u64 	%rd55, [_ZZ11calculatePiP17curandStateXORWOWPyE5count+104];
	add.s64 	%rd56, %rd54, %rd55;
	ld.shared.u64 	%rd57, [_ZZ11calculatePiP17curandStateXORWOWPyE5count+112];
	add.s64 	%rd58, %rd56, %rd57;
	ld.shared.u64 	%rd59, [_ZZ11calculatePiP17curandStateXORWOWPyE5count+120];
	add.s64 	%rd60, %rd58, %rd59;
	ld.shared.u64 	%rd61, [_ZZ11calculatePiP17curandStateXORWOWPyE5count+128];
	add.s64 	%rd62, %rd60, %rd61;
	ld.shared.u64 	%rd63, [_ZZ11calculatePiP17curandStateXORWOWPyE5count+136];
	add.s64 	%rd64, %rd62, %rd63;
	ld.shared.u64 	%rd65, [_ZZ11calculatePiP17curandStateXORWOWPyE5count+144];
	add.s64 	%rd66, %rd64, %rd65;
	ld.shared.u64 	%rd67, [_ZZ11calculatePiP17curandStateXORWOWPyE5count+152];
	add.s64 	%rd68, %rd66, %rd67;
	ld.shared.u64 	%rd69, [_ZZ11calculatePiP17curandStateXORWOWPyE5count+160];
	add.s64 	%rd70, %rd68, %rd69;
	ld.shared.u64 	%rd71, [_ZZ11calculatePiP17curandStateXORWOWPyE5count+168];
	add.s64 	%rd72, %rd70, %rd71;
	ld.shared.u64 	%rd73, [_ZZ11calculatePiP17curandStateXORWOWPyE5count+176];
	add.s64 	%rd74, %rd72, %rd73;
	ld.shared.u64 	%rd75, [_ZZ11calculatePiP17curandStateXORWOWPyE5count+184];
	add.s64 	%rd76, %rd74, %rd75;
	ld.shared.u64 	%rd77, [_ZZ11calculatePiP17curandStateXORWOWPyE5count+192];
	add.s64 	%rd78, %rd76, %rd77;
	ld.shared.u64 	%rd79, [_ZZ11calculatePiP17curandStateXORWOWPyE5count+200];
	add.s64 	%rd80, %rd78, %rd79;
	ld.shared.u64 	%rd81, [_ZZ11calculatePiP17curandStateXORWOWPyE5count+208];
	add.s64 	%rd82, %rd80, %rd81;
	ld.shared.u64 	%rd83, [_ZZ11calculatePiP17curandStateXORWOWPyE5count+216];
	add.s64 	%rd84, %rd82, %rd83;
	ld.shared.u64 	%rd85, [_ZZ11calculatePiP17curandStateXORWOWPyE5count+224];
	add.s64 	%rd86, %rd84, %rd85;
	ld.shared.u64 	%rd87, [_ZZ11calculatePiP17curandStateXORWOWPyE5count+232];
	add.s64 	%rd88, %rd86, %rd87;
	ld.shared.u64 	%rd89, [_ZZ11calculatePiP17curandStateXORWOWPyE5count+240];
	add.s64 	%rd90, %rd88, %rd89;
	ld.shared.u64 	%rd91, [_ZZ11calculatePiP17curandStateXORWOWPyE5count+248];
	add.s64 	%rd92, %rd90, %rd91;
	ld.shared.u64 	%rd93, [_ZZ11calculatePiP17curandStateXORWOWPyE5count+256];
	add.s64 	%rd94, %rd92, %rd93;
	ld.shared.u64 	%rd95, [_ZZ11calculatePiP17curandStateXORWOWPyE5count+264];
	add.s64 	%rd96, %rd94, %rd95;
	ld.shared.u64 	%rd97, [_ZZ11calculatePiP17curandStateXORWOWPyE5count+272];
	add.s64 	%rd98, %rd96, %rd97;
	ld.shared.u64 	%rd99, [_ZZ11calculatePiP17curandStateXORWOWPyE5count+280];
	add.s64 	%rd100, %rd98, %rd99;
	ld.shared.u64 	%rd101, [_ZZ11calculatePiP17curandStateXORWOWPyE5count+288];
	add.s64 	%rd102, %rd100, %rd101;
	ld.shared.u64 	%rd103, [_ZZ11calculatePiP17curandStateXORWOWPyE5count+296];
	add.s64 	%rd104, %rd102, %rd103;
	ld.shared.u64 	%rd105, [_ZZ11calculatePiP17curandStateXORWOWPyE5count+304];
	add.s64 	%rd106, %rd104, %rd105;
	ld.shared.u64 	%rd107, [_ZZ11calculatePiP17curandStateXORWOWPyE5count+312];
	add.s64 	%rd108, %rd106, %rd107;
	ld.shared.u64 	%rd109, [_ZZ11calculatePiP17curandStateXORWOWPyE5count+320];
	add.s64 	%rd110, %rd108, %rd109;
	ld.shared.u64 	%rd111, [_ZZ11calculatePiP17curandStateXORWOWPyE5count+328];
	add.s64 	%rd112, %rd110, %rd111;
	ld.shared.u64 	%rd113, [_ZZ11calculatePiP17curandStateXORWOWPyE5count+336];
	add.s64 	%rd114, %rd112, %rd113;
	ld.shared.u64 	%rd115, [_ZZ11calculatePiP17curandStateXORWOWPyE5count+344];
	add.s64 	%rd116, %rd114, %rd115;
	ld.shared.u64 	%rd117, [_ZZ11calculatePiP17curandStateXORWOWPyE5count+352];
	add.s64 	%rd118, %rd116, %rd117;
	ld.shared.u64 	%rd119, [_ZZ11calculatePiP17curandStateXORWOWPyE5count+360];
	add.s64 	%rd120, %rd118, %rd119;
	ld.shared.u64 	%rd121, [_ZZ11calculatePiP17curandStateXORWOWPyE5count+368];
	add.s64 	%rd122, %rd120, %rd121;
	ld.shared.u64 	%rd123, [_ZZ11calculatePiP17curandStateXORWOWPyE5count+376];
	add.s64 	%rd124, %rd122, %rd123;
	ld.shared.u64 	%rd125, [_ZZ11calculatePiP17curandStateXORWOWPyE5count+384];
	add.s64 	%rd126, %rd124, %rd125;
	ld.shared.u64 	%rd127, [_ZZ11calculatePiP17curandStateXORWOWPyE5count+392];
	add.s64 	%rd128, %rd126, %rd127;
	ld.shared.u64 	%rd129, [_ZZ11calculatePiP17curandStateXORWOWPyE5count+400];
	add.s64 	%rd130, %rd128, %rd129;
	ld.shared.u64 	%rd131, [_ZZ11calculatePiP17curandStateXORWOWPyE5count+408];
	add.s64 	%rd132, %rd130, %rd131;
	ld.shared.u64 	%rd133, [_ZZ11calculatePiP17curandStateXORWOWPyE5count+416];
	add.s64 	%rd134, %rd132, %rd133;
	ld.shared.u64 	%rd135, [_ZZ11calculatePiP17curandStateXORWOWPyE5count+424];
	add.s64 	%rd136, %rd134, %rd135;
	ld.shared.u64 	%rd137, [_ZZ11calculatePiP17curandStateXORWOWPyE5count+432];
	add.s64 	%rd138, %rd136, %rd137;
	ld.shared.u64 	%rd139, [_ZZ11calculatePiP17curandStateXORWOWPyE5count+440];
	add.s64 	%rd140, %rd138, %rd139;
	ld.shared.u64 	%rd141, [_ZZ11calculatePiP17curandStateXORWOWPyE5count+448];
	add.s64 	%rd142, %rd140, %rd141;
	ld.shared.u64 	%rd143, [_ZZ11calculatePiP17curandStateXORWOWPyE5count+456];
	add.s64 	%rd144, %rd142, %rd143;
	ld.shared.u64 	%rd145, [_ZZ11calculatePiP17curandStateXORWOWPyE5count+464];
	add.s64 	%rd146, %rd144, %rd145;
	ld.shared.u64 	%rd147, [_ZZ11calculatePiP17curandStateXORWOWPyE5count+472];
	add.s64 	%rd148, %rd146, %rd147;
	ld.shared.u64 	%rd149, [_ZZ11calculatePiP17curandStateXORWOWPyE5count+480];
	add.s64 	%rd150, %rd148, %rd149;
	ld.shared.u64 	%rd151, [_ZZ11calculatePiP17curandStateXORWOWPyE5count+488];
	add.s64 	%rd152, %rd150, %rd151;
	ld.shared.u64 	%rd153, [_ZZ11calculatePiP17curandStateXORWOWPyE5count+496];
	add.s64 	%rd154, %rd152, %rd153;
	ld.shared.u64 	%rd155, [_ZZ11calculatePiP17curandStateXORWOWPyE5count+504];
	add.s64 	%rd156, %rd154, %rd155;
	ld.shared.u64 	%rd157, [_ZZ11calculatePiP17curandStateXORWOWPyE5count+512];
	add.s64 	%rd158, %rd156, %rd157;
	ld.shared.u64 	%rd159, [_ZZ11calculatePiP17curandStateXORWOWPyE5count+520];
	add.s64 	%rd160, %rd158, %rd159;
	ld.shared.u64 	%rd161, [_ZZ11calculatePiP17curandStateXORWOWPyE5count+528];
	add.s64 	%rd162, %rd160, %rd161;
	ld.shared.u64 	%rd163, [_ZZ11calculatePiP17curandStateXORWOWPyE5count+536];
	add.s64 	%rd164, %rd162, %rd163;
	ld.shared.u64 	%rd165, [_ZZ11calculatePiP17curandStateXORWOWPyE5count+544];
	add.s64 	%rd166, %rd164, %rd165;
	ld.shared.u64 	%rd167, [_ZZ11calculatePiP17curandStateXORWOWPyE5count+552];
	add.s64 	%rd168, %rd166, %rd167;
	ld.shared.u64 	%rd169, [_ZZ11calculatePiP17curandStateXORWOWPyE5count+560];
	add.s64 	%rd170, %rd168, %rd169;
	ld.shared.u64 	%rd171, [_ZZ11calculatePiP17curandStateXORWOWPyE5count+568];
	add.s64 	%rd172, %rd170, %rd171;
	ld.shared.u64 	%rd173, [_ZZ11calculatePiP17curandStateXORWOWPyE5count+576];
	add.s64 	%rd174, %rd172, %rd173;
	ld.shared.u64 	%rd175, [_ZZ11calculatePiP17curandStateXORWOWPyE5count+584];
	add.s64 	%rd176, %rd174, %rd175;
	ld.shared.u64 	%rd177, [_ZZ11calculatePiP17curandStateXORWOWPyE5count+592];
	add.s64 	%rd178, %rd176, %rd177;
	ld.shared.u64 	%rd179, [_ZZ11calculatePiP17curandStateXORWOWPyE5count+600];
	add.s64 	%rd180, %rd178, %rd179;
	ld.shared.u64 	%rd181, [_ZZ11calculatePiP17curandStateXORWOWPyE5count+608];
	add.s64 	%rd182, %rd180, %rd181;
	ld.shared.u64 	%rd183, [_ZZ11calculatePiP17curandStateXORWOWPyE5count+616];
	add.s64 	%rd184, %rd182, %rd183;
	ld.shared.u64 	%rd185, [_ZZ11calculatePiP17curandStateXORWOWPyE5count+624];
	add.s64 	%rd186, %rd184, %rd185;
	ld.shared.u64 	%rd187, [_ZZ11calculatePiP17curandStateXORWOWPyE5count+632];
	add.s64 	%rd188, %rd186, %rd187;
	ld.shared.u64 	%rd189, [_ZZ11calculatePiP17curandStateXORWOWPyE5count+640];
	add.s64 	%rd190, %rd188, %rd189;
	ld.shared.u64 	%rd191, [_ZZ11calculatePiP17curandStateXORWOWPyE5count+648];
	add.s64 	%rd192, %rd190, %rd191;
	ld.shared.u64 	%rd193, [_ZZ11calculatePiP17curandStateXORWOWPyE5count+656];
	add.s64 	%rd194, %rd192, %rd193;
	ld.shared.u64 	%rd195, [_ZZ11calculatePiP17curandStateXORWOWPyE5count+664];
	add.s64 	%rd196, %rd194, %rd195;
	ld.shared.u64 	%rd197, [_ZZ11calculatePiP17curandStateXORWOWPyE5count+672];
	add.s64 	%rd198, %rd196, %rd197;
	ld.shared.u64 	%rd199, [_ZZ11calculatePiP17curandStateXORWOWPyE5count+680];
	add.s64 	%rd200, %rd198, %rd199;
	ld.shared.u64 	%rd201, [_ZZ11calculatePiP17curandStateXORWOWPyE5count+688];
	add.s64 	%rd202, %rd200, %rd201;
	ld.shared.u64 	%rd203, [_ZZ11calculatePiP17curandStateXORWOWPyE5count+696];
	add.s64 	%rd204, %rd202, %rd203;
	ld.shared.u64 	%rd205, [_ZZ11calculatePiP17curandStateXORWOWPyE5count+704];
	add.s64 	%rd206, %rd204, %rd205;
	ld.shared.u64 	%rd207, [_ZZ11calculatePiP17curandStateXORWOWPyE5count+712];
	add.s64 	%rd208, %rd206, %rd207;
	ld.shared.u64 	%rd209, [_ZZ11calculatePiP17curandStateXORWOWPyE5count+720];
	add.s64 	%rd210, %rd208, %rd209;
	ld.shared.u64 	%rd211, [_ZZ11calculatePiP17curandStateXORWOWPyE5count+728];
	add.s64 	%rd212, %rd210, %rd211;
	ld.shared.u64 	%rd213, [_ZZ11calculatePiP17curandStateXORWOWPyE5count+736];
	add.s64 	%rd214, %rd212, %rd213;
	ld.shared.u64 	%rd215, [_ZZ11calculatePiP17curandStateXORWOWPyE5count+744];
	add.s64 	%rd216, %rd214, %rd215;
	ld.shared.u64 	%rd217, [_ZZ11calculatePiP17curandStateXORWOWPyE5count+752];
	add.s64 	%rd218, %rd216, %rd217;
	ld.shared.u64 	%rd219, [_ZZ11calculatePiP17curandStateXORWOWPyE5count+760];
	add.s64 	%rd220, %rd218, %rd219;
	ld.shared.u64 	%rd221, [_ZZ11calculatePiP17curandStateXORWOWPyE5count+768];
	add.s64 	%rd222, %rd220, %rd221;
	ld.shared.u64 	%rd223, [_ZZ11calculatePiP17curandStateXORWOWPyE5count+776];
	add.s64 	%rd224, %rd222, %rd223;
	ld.shared.u64 	%rd225, [_ZZ11calculatePiP17curandStateXORWOWPyE5count+784];
	add.s64 	%rd226, %rd224, %rd225;
	ld.shared.u64 	%rd227, [_ZZ11calculatePiP17curandStateXORWOWPyE5count+792];
	add.s64 	%rd228, %rd226, %rd227;
	ld.shared.u64 	%rd229, [_ZZ11calculatePiP17curandStateXORWOWPyE5count+800];
	add.s64 	%rd230, %rd228, %rd229;
	ld.shared.u64 	%rd231, [_ZZ11calculatePiP17curandStateXORWOWPyE5count+808];
	add.s64 	%rd232, %rd230, %rd231;
	ld.shared.u64 	%rd233, [_ZZ11calculatePiP17curandStateXORWOWPyE5count+816];
	add.s64 	%rd234, %rd232, %rd233;
	ld.shared.u64 	%rd235, [_ZZ11calculatePiP17curandStateXORWOWPyE5count+824];
	add.s64 	%rd236, %rd234, %rd235;
	ld.shared.u64 	%rd237, [_ZZ11calculatePiP17curandStateXORWOWPyE5count+832];
	add.s64 	%rd238, %rd236, %rd237;
	ld.shared.u64 	%rd239, [_ZZ11calculatePiP17curandStateXORWOWPyE5count+840];
	add.s64 	%rd240, %rd238, %rd239;
	ld.shared.u64 	%rd241, [_ZZ11calculatePiP17curandStateXORWOWPyE5count+848];
	add.s64 	%rd242, %rd240, %rd241;
	ld.shared.u64 	%rd243, [_ZZ11calculatePiP17curandStateXORWOWPyE5count+856];
	add.s64 	%rd244, %rd242, %rd243;
	ld.shared.u64 	%rd245, [_ZZ11calculatePiP17curandStateXORWOWPyE5count+864];
	add.s64 	%rd246, %rd244, %rd245;
	ld.shared.u64 	%rd247, [_ZZ11calculatePiP17curandStateXORWOWPyE5count+872];
	add.s64 	%rd248, %rd246, %rd247;
	ld.shared.u64 	%rd249, [_ZZ11calculatePiP17curandStateXORWOWPyE5count+880];
	add.s64 	%rd250, %rd248, %rd249;
	ld.shared.u64 	%rd251, [_ZZ11calculatePiP17curandStateXORWOWPyE5count+888];
	add.s64 	%rd252, %rd250, %rd251;
	ld.shared.u64 	%rd253, [_ZZ11calculatePiP17curandStateXORWOWPyE5count+896];
	add.s64 	%rd254, %rd252, %rd253;
	ld.shared.u64 	%rd255, [_ZZ11calculatePiP17curandStateXORWOWPyE5count+904];
	add.s64 	%rd256, %rd254, %rd255;
	ld.shared.u64 	%rd257, [_ZZ11calculatePiP17curandStateXORWOWPyE5count+912];
	add.s64 	%rd258, %rd256, %rd257;
	ld.shared.u64 	%rd259, [_ZZ11calculatePiP17curandStateXORWOWPyE5count+920];
	add.s64 	%rd260, %rd258, %rd259;
	ld.shared.u64 	%rd261, [_ZZ11calculatePiP17curandStateXORWOWPyE5count+928];
	add.s64 	%rd262, %rd260, %rd261;
	ld.shared.u64 	%rd263, [_ZZ11calculatePiP17curandStateXORWOWPyE5count+936];
	add.s64 	%rd264, %rd262, %rd263;
	ld.shared.u64 	%rd265, [_ZZ11calculatePiP17curandStateXORWOWPyE5count+944];
	add.s64 	%rd266, %rd264, %rd265;
	ld.shared.u64 	%rd267, [_ZZ11calculatePiP17curandStateXORWOWPyE5count+952];
	add.s64 	%rd268, %rd266, %rd267;
	ld.shared.u64 	%rd269, [_ZZ11calculatePiP17curandStateXORWOWPyE5count+960];
	add.s64 	%rd270, %rd268, %rd269;
	ld.shared.u64 	%rd271, [_ZZ11calculatePiP17curandStateXORWOWPyE5count+968];
	add.s64 	%rd272, %rd270, %rd271;
	ld.shared.u64 	%rd273, [_ZZ11calculatePiP17curandStateXORWOWPyE5count+976];
	add.s64 	%rd274, %rd272, %rd273;
	ld.shared.u64 	%rd275, [_ZZ11calculatePiP17curandStateXORWOWPyE5count+984];
	add.s64 	%rd276, %rd274, %rd275;
	ld.shared.u64 	%rd277, [_ZZ11calculatePiP17curandStateXORWOWPyE5count+992];
	add.s64 	%rd278, %rd276, %rd277;
	ld.shared.u64 	%rd279, [_ZZ11calculatePiP17curandStateXORWOWPyE5count+1000];
	add.s64 	%rd280, %rd278, %rd279;
	ld.shared.u64 	%rd281, [_ZZ11calculatePiP17curandStateXORWOWPyE5count+1008];
	add.s64 	%rd282, %rd280, %rd281;
	ld.shared.u64 	%rd283, [_ZZ11calculatePiP17curandStateXORWOWPyE5count+1016];
	add.s64 	%rd284, %rd282, %rd283;
	st.global.u64 	[%rd29], %rd284;
$L__BB0_48:
	ret;

}


// ===== COMPILED SASS (sm_100) =====

	.target	sm_100

	.elftype	@"ET_EXEC"


//--------------------- .note.nv.tkinfo           --------------------------
	.section	.note.nv.tkinfo,"",@"SHT_NOTE"
	.sectionflags	@"SHF_NOTE_NV_TKINFO"
	.tkinfo
        /*0018*/ 	.word	0x00000002
        /*0030*/ 	.string	""
        /*0030*/ 	.string	"ptxas"
        /*0030*/ 	.string	"Cuda compilation tools, release 13.0, V13.0.88"
        /*0030*/ 	.string	"Build cuda_13.0.r13.0/compiler.36424714_0"
        /*0030*/ 	.string	"-arch sm_100 -m 64 "



//--------------------- .note.nv.cuinfo           --------------------------
	.section	.note.nv.cuinfo,"",@"SHT_NOTE"
	.sectionflags	@"SHF_NOTE_NV_CUINFO"
        /*0018*/ 	.short	0x0002
        /*001a*/ 	.short	0x0064
        /*001c*/ 	.short	0x0082
	.zero		2


//--------------------- .nv.info                  --------------------------
	.section	.nv.info,"",@"SHT_CUDA_INFO"
	.align	4


	//----- nvinfo : EIATTR_REGCOUNT
	.align		4
        /*0000*/ 	.byte	0x04, 0x2f
        /*0002*/ 	.short	(.L_10 - .L_9)
	.align		4
.L_9:
        /*0004*/ 	.word	index@(_Z11calculatePiP17curandStateXORWOWPy)
        /*0008*/ 	.word	0x00000020


	//----- nvinfo : EIATTR_FRAME_SIZE
	.align		4
.L_10:
        /*000c*/ 	.byte	0x04, 0x11
        /*000e*/ 	.short	(.L_12 - .L_11)
	.align		4
.L_11:
        /*0010*/ 	.word	index@(_Z11calculatePiP17curandStateXORWOWPy)
        /*0014*/ 	.word	0x00000000


	//----- nvinfo : EIATTR_MIN_STACK_SIZE
	.align		4
.L_12:
        /*0018*/ 	.byte	0x04, 0x12
        /*001a*/ 	.short	(.L_14 - .L_13)
	.align		4
.L_13:
        /*001c*/ 	.word	index@(_Z11calculatePiP17curandStateXORWOWPy)
        /*0020*/ 	.word	0x00000000
.L_14:


//--------------------- .nv.compat                --------------------------
	.section	.nv.compat,"",@"SHT_CUDA_COMPAT_INFO"
	.align	4
        /*0000*/ 	.byte	0x02, 0x09, 0x00, 0x00, 0x02, 0x02, 0x01, 0x00, 0x02, 0x05, 0x05, 0x00, 0x03, 0x07, 0x01, 0x01
        /*0010*/ 	.byte	0x02, 0x03, 0x00, 0x00, 0x02, 0x06, 0x01, 0x00, 0x04, 0x0b, 0x08, 0x00, 0x01, 0x00, 0x00, 0x00
        /*0020*/ 	.byte	0x00, 0x00, 0x00, 0x00


//--------------------- .nv.info._Z11calculatePiP17curandStateXORWOWPy --------------------------
	.section	.nv.info._Z11calculatePiP17curandStateXORWOWPy,"",@"SHT_CUDA_INFO"
	.sectionflags	@""
	.align	4


	//----- nvinfo : EIATTR_CUDA_API_VERSION
	.align		4
        /*0000*/ 	.byte	0x04, 0x37
        /*0002*/ 	.short	(.L_16 - .L_15)
.L_15:
        /*0004*/ 	.word	0x00000082


	//----- nvinfo : EIATTR_KPARAM_INFO
	.align		4
.L_16:
        /*0008*/ 	.byte	0x04, 0x17
        /*000a*/ 	.short	(.L_18 - .L_17)
.L_17:
        /*000c*/ 	.word	0x00000000
        /*0010*/ 	.short	0x0001
        /*0012*/ 	.short	0x0008
        /*0014*/ 	.byte	0x00, 0xf5, 0x21, 0x00


	//----- nvinfo : EIATTR_KPARAM_INFO
	.align		4
.L_18:
        /*0018*/ 	.byte	0x04, 0x17
        /*001a*/ 	.short	(.L_20 - .L_19)
.L_19:
        /*001c*/ 	.word	0x00000000
        /*0020*/ 	.short	0x0000
        /*0022*/ 	.short	0x0000
        /*0024*/ 	.byte	0x00, 0xf5, 0x21, 0x00


	//----- nvinfo : EIATTR_SPARSE_MMA_MASK
	.align		4
.L_20:
        /*0028*/ 	.byte	0x03, 0x50
        /*002a*/ 	.short	0x0000


	//----- nvinfo : EIATTR_MAXREG_COUNT
	.align		4
        /*002c*/ 	.byte	0x03, 0x1b
        /*002e*/ 	.short	0x00ff


	//----- nvinfo : EIATTR_MERCURY_ISA_VERSION
	.align		4
        /*0030*/ 	.byte	0x03, 0x5f
        /*0032*/ 	.short	0x0101


	//----- nvinfo : EIATTR_VRC_CTA_INIT_COUNT
	.align		4
        /*0034*/ 	.byte	0x02, 0x4a
	.zero		1
	.zero		1


	//----- nvinfo : EIATTR_EXIT_INSTR_OFFSETS
	.align		4
        /*0038*/ 	.byte	0x04, 0x1c
        /*003a*/ 	.short	(.L_22 - .L_21)


	//   ....[0]....
.L_21:
        /*003c*/ 	.word	0x00001780


	//   ....[1]....
        /*0040*/ 	.word	0x000023f0


	//----- nvinfo : EIATTR_CRS_STACK_SIZE
	.align		4
.L_22:
        /*0044*/ 	.byte	0x04, 0x1e
        /*0046*/ 	.short	(.L_24 - .L_23)
.L_23:
        /*0048*/ 	.word	0x00000000


	//----- nvinfo : EIATTR_CBANK_PARAM_SIZE
	.align		4
.L_24:
        /*004c*/ 	.byte	0x03, 0x19
        /*004e*/ 	.short	0x0010


	//----- nvinfo : EIATTR_PARAM_CBANK
	.align		4
        /*0050*/ 	.byte	0x04, 0x0a
        /*0052*/ 	.short	(.L_26 - .L_25)
	.align		4
.L_25:
        /*0054*/ 	.word	index@(.nv.constant0._Z11calculatePiP17curandStateXORWOWPy)
        /*0058*/ 	.short	0x0380
        /*005a*/ 	.short	0x0010


	//----- nvinfo : EIATTR_SW_WAR
	.align		4
.L_26:
        /*005c*/ 	.byte	0x04, 0x36
        /*005e*/ 	.short	(.L_28 - .L_27)
.L_27:
        /*0060*/ 	.word	0x00000008
.L_28:


//--------------------- .nv.callgraph             --------------------------
	.section	.nv.callgraph,"",@"SHT_CUDA_CALLGRAPH"
	.align	4
	.sectionentsize	8
	.align		4
        /*0000*/ 	.word	0x00000000
	.align		4
        /*0004*/ 	.word	0xffffffff
	.align		4
        /*0008*/ 	.word	0x00000000
	.align		4
        /*000c*/ 	.word	0xfffffffe
	.align		4
        /*0010*/ 	.word	0x00000000
	.align		4
        /*0014*/ 	.word	0xfffffffd
	.align		4
        /*0018*/ 	.word	0x00000000
	.align		4
        /*001c*/ 	.word	0xfffffffc


//--------------------- .nv.constant4             --------------------------
	.section	.nv.constant4,"a",@progbits
	.align	8
	.align		8
.nv.constant4:
        /*0000*/ 	.dword	precalc_xorwow_matrix
	.align		8
        /*0008*/ 	.dword	precalc_xorwow_offset_matrix
	.align		8
        /*0010*/ 	.dword	mrg32k3aM1
	.align		8
        /*0018*/ 	.dword	mrg32k3aM2
	.align		8
        /*0020*/ 	.dword	mrg32k3aM1SubSeq
	.align		8
        /*0028*/ 	.dword	mrg32k3aM2SubSeq
	.align		8
        /*0030*/ 	.dword	mrg32k3aM1Seq
	.align		8
        /*0038*/ 	.dword	mrg32k3aM2Seq


//--------------------- .nv.constant3             --------------------------
	.section	.nv.constant3,"a",@progbits
	.align	8
.nv.constant3:
	.type		__cr_lgamma_table,@object
	.size		__cr_lgamma_table,(.L_8 - __cr_lgamma_table)
__cr_lgamma_table:
        /*0000*/ 	.byte	0x00, 0x00, 0x00, 0x00, 0x00, 0x00, 0x00, 0x00, 0x00, 0x00, 0x00, 0x00, 0x00, 0x00, 0x00, 0x00
        /*0010*/ 	.byte	0xef, 0x39, 0xfa, 0xfe, 0x42, 0x2e, 0xe6, 0x3f, 0x02, 0x20, 0x2a, 0xfa, 0x0b, 0xab, 0xfc, 0x3f
        /*0020*/ 	.byte	0xf9, 0x2c, 0x92, 0x7c, 0xa7, 0x6c, 0x09, 0x40, 0xc9, 0x79, 0x44, 0x3c, 0x64, 0x26, 0x13, 0x40
        /*0030*/ 	.byte	0xca, 0x01, 0xcf, 0x3a, 0x27, 0x51, 0x1a, 0x40, 0x30, 0xcc, 0x2d, 0xf3, 0xe1, 0x0c, 0x21, 0x40
        /*0040*/ 	.byte	0x0d, 0xb7, 0xfc, 0x82, 0x8e, 0x35, 0x25, 0x40
.L_8:


//--------------------- .text._Z11calculatePiP17curandStateXORWOWPy --------------------------
	.section	.text._Z11calculatePiP17curandStateXORWOWPy,"ax",@progbits
	.align	128
        .global         _Z11calculatePiP17curandStateXORWOWPy
        .type           _Z11calculatePiP17curandStateXORWOWPy,@function
        .size           _Z11calculatePiP17curandStateXORWOWPy,(.L_x_10 - _Z11calculatePiP17curandStateXORWOWPy)
        .other          _Z11calculatePiP17curandStateXORWOWPy,@"STO_CUDA_ENTRY STV_DEFAULT"
_Z11calculatePiP17curandStateXORWOWPy:
.text._Z11calculatePiP17curandStateXORWOWPy:
[----:B------:R-:W-:Y:S01]  /*0000*/  LDC R1, c[0x0][0x37c] ;  /* 0x0000df00ff017b82 */ /* 0x000fe20000000800 */
[----:B------:R-:W0:Y:S07]  /*0010*/  S2R R0, SR_CTAID.X ;  /* 0x0000000000007919 */ /* 0x000e2e0000002500 */
[----:B------:R-:W1:Y:S01]  /*0020*/  LDC.64 R4, c[0x0][0x380] ;  /* 0x0000e000ff047b82 */ /* 0x000e620000000a00 */
[----:B------:R-:W0:Y:S01]  /*0030*/  LDCU UR8, c[0x0][0x360] ;  /* 0x00006c00ff0877ac */ /* 0x000e220008000800 */
[----:B------:R-:W-:Y:S01]  /*0040*/  IMAD.MOV.U32 R10, RZ, RZ, 0x2e727128 ;  /* 0x2e727128ff0a7424 */ /* 0x000fe200078e00ff */
[----:B------:R-:W0:Y:S01]  /*0050*/  S2R R13, SR_TID.X ;  /* 0x00000000000d7919 */ /* 0x000e220000002100 */
[----:B------:R-:W-:Y:S01]  /*0060*/  IMAD.MOV.U32 R11, RZ, RZ, 0x5bd76225 ;  /* 0x5bd76225ff0b7424 */ /* 0x000fe200078e00ff */
[----:B------:R-:W2:Y:S01]  /*0070*/  LDCU.64 UR6, c[0x0][0x358] ;  /* 0x00006b00ff0677ac */ /* 0x000ea20008000a00 */
[----:B------:R-:W-:Y:S01]  /*0080*/  IMAD.MOV.U32 R14, RZ, RZ, 0x41e1c0f5 ;  /* 0x41e1c0f5ff0e7424 */ /* 0x000fe200078e00ff */
[----:B------:R-:W-:Y:S01]  /*0090*/  BSSY.RECONVERGENT B0, `(.L_x_0) ;  /* 0x00000ed000007945 */ /* 0x000fe20003800200 */
[----:B------:R-:W-:-:S02]  /*00a0*/  IMAD.MOV.U32 R15, RZ, RZ, -0x75bd8fc ;  /* 0xf8a42704ff0f7424 */ /* 0x000fc400078e00ff */
[----:B------:R-:W-:Y:S02]  /*00b0*/  IMAD.MOV.U32 R16, RZ, RZ, -0x23270784 ;  /* 0xdcd8f87cff107424 */ /* 0x000fe400078e00ff */
[----:B------:R-:W-:Y:S02]  /*00c0*/  IMAD.MOV.U32 R17, RZ, RZ, 0x54d3d429 ;  /* 0x54d3d429ff117424 */ /* 0x000fe400078e00ff */
[----:B------:R-:W-:Y:S02]  /*00d0*/  IMAD.MOV.U32 R3, RZ, RZ, 0x5bd76225 ;  /* 0x5bd76225ff037424 */ /* 0x000fe400078e00ff */
[----:B------:R-:W-:Y:S02]  /*00e0*/  IMAD.MOV.U32 R7, RZ, RZ, -0x75bd8fc ;  /* 0xf8a42704ff077424 */ /* 0x000fe400078e00ff */
[----:B------:R-:W-:Y:S02]  /*00f0*/  IMAD.MOV.U32 R6, RZ, RZ, 0x41e1c0f5 ;  /* 0x41e1c0f5ff067424 */ /* 0x000fe400078e00ff */
[----:B------:R-:W-:-:S02]  /*0100*/  IMAD.MOV.U32 R9, RZ, RZ, 0x54d3d429 ;  /* 0x54d3d429ff097424 */ /* 0x000fc400078e00ff */
[----:B------:R-:W-:Y:S02]  /*0110*/  IMAD.MOV.U32 R8, RZ, RZ, -0x23270784 ;  /* 0xdcd8f87cff087424 */ /* 0x000fe400078e00ff */
[----:B0-----:R-:W-:-:S04]  /*0120*/  IMAD R13, R0, UR8, R13 ;  /* 0x00000008000d7c24 */ /* 0x001fc8000f8e020d */
[C---:B-1----:R-:W-:Y:S01]  /*0130*/  IMAD.WIDE R4, R13.reuse, 0x30, R4 ;  /* 0x000000300d047825 */ /* 0x042fe200078e0204 */
[----:B------:R-:W-:-:S04]  /*0140*/  ISETP.NE.AND P0, PT, R13, RZ, PT ;  /* 0x000000ff0d00720c */ /* 0x000fc80003f05270 */
[----:B--2---:R0:W-:Y:S04]  /*0150*/  STG.E.64 desc[UR6][R4.64], R10 ;  /* 0x0000000a04007986 */ /* 0x0041e8000c101b06 */
[----:B------:R0:W-:Y:S04]  /*0160*/  STG.E.64 desc[UR6][R4.64+0x8], R14 ;  /* 0x0000080e04007986 */ /* 0x0001e8000c101b06 */
[----:B------:R0:W-:Y:S01]  /*0170*/  STG.E.64 desc[UR6][R4.64+0x10], R16 ;  /* 0x0000101004007986 */ /* 0x0001e2000c101b06 */
[----:B------:R-:W-:Y:S05]  /*0180*/  @!P0 BRA `(.L_x_1) ;  /* 0x0000000c00748947 */ /* 0x000fea0003800000 */
[----:B------:R-:W-:Y:S01]  /*0190*/  SHF.R.S32.HI R2, RZ, 0x1f, R13 ;  /* 0x0000001fff027819 */ /* 0x000fe2000001140d */
[----:B------:R-:W-:Y:S02]  /*01a0*/  IMAD.MOV.U32 R12, RZ, RZ, RZ ;  /* 0x000000ffff0c7224 */ /* 0x000fe400078e00ff */
[----:B------:R-:W-:Y:S02]  /*01b0*/  IMAD.MOV.U32 R3, RZ, RZ, 0x5bd76225 ;  /* 0x5bd76225ff037424 */ /* 0x000fe400078e00ff */
[----:B------:R-:W-:Y:S02]  /*01c0*/  IMAD.MOV.U32 R6, RZ, RZ, 0x41e1c0f5 ;  /* 0x41e1c0f5ff067424 */ /* 0x000fe400078e00ff */
[----:B------:R-:W-:Y:S02]  /*01d0*/  IMAD.MOV.U32 R7, RZ, RZ, -0x75bd8fc ;  /* 0xf8a42704ff077424 */ /* 0x000fe400078e00ff */
[----:B------:R-:W-:Y:S02]  /*01e0*/  IMAD.MOV.U32 R8, RZ, RZ, -0x23270784 ;  /* 0xdcd8f87cff087424 */ /* 0x000fe400078e00ff */
[----:B------:R-:W-:-:S07]  /*01f0*/  IMAD.MOV.U32 R9, RZ, RZ, 0x54d3d429 ;  /* 0x54d3d429ff097424 */ /* 0x000fce00078e00ff */
.L_x_7:
[----:B0-----:R-:W-:Y:S01]  /*0200*/  LOP3.LUT R4, R13, 0x3, RZ, 0xc0, !PT ;  /* 0x000000030d047812 */ /* 0x001fe200078ec0ff */
[----:B------:R-:W-:Y:S03]  /*0210*/  BSSY.RECONVERGENT B1, `(.L_x_2) ;  /* 0x00000ce000017945 */ /* 0x000fe60003800200 */
[----:B------:R-:W-:-:S04]  /*0220*/  ISETP.NE.U32.AND P0, PT, R4, RZ, PT ;  /* 0x000000ff0400720c */ /* 0x000fc80003f05070 */
[----:B------:R-:W-:-:S13]  /*0230*/  ISETP.NE.AND.EX P0, PT, RZ, RZ, PT, P0 ;  /* 0x000000ffff00720c */ /* 0x000fda0003f05300 */
[----:B------:R-:W-:Y:S05]  /*0240*/  @!P0 BRA `(.L_x_3) ;  /* 0x0000000c00288947 */ /* 0x000fea0003800000 */
[----:B------:R-:W0:Y:S01]  /*0250*/  LDC.64 R4, c[0x4][RZ] ;  /* 0x01000000ff047b82 */ /* 0x000e220000000a00 */
[----:B------:R-:W-:Y:S02]  /*0260*/  IMAD.MOV.U32 R14, RZ, RZ, RZ ;  /* 0x000000ffff0e7224 */ /* 0x000fe400078e00ff */
[----:B0-----:R-:W-:-:S07]  /*0270*/  IMAD.WIDE.U32 R4, R12, 0xc80, R4 ;  /* 0x00000c800c047825 */ /* 0x001fce00078e0004 */
.L_x_6:
[----:B------:R-:W-:Y:S01]  /*0280*/  IMAD.MOV.U32 R15, RZ, RZ, RZ ;  /* 0x000000ffff0f7224 */ /* 0x000fe200078e00ff */
[----:B0-----:R-:W-:Y:S02]  /*0290*/  CS2R R8, SRZ ;  /* 0x0000000000087805 */ /* 0x001fe4000001ff00 */
[----:B------:R-:W-:Y:S01]  /*02a0*/  CS2R R6, SRZ ;  /* 0x0000000000067805 */ /* 0x000fe2000001ff00 */
[----:B------:R-:W-:-:S07]  /*02b0*/  IMAD.MOV.U32 R3, RZ, RZ, RZ ;  /* 0x000000ffff037224 */ /* 0x000fce00078e00ff */
.L_x_5:
[----:B------:R-:W0:Y:S01]  /*02c0*/  S2R R17, SR_TID.X ;  /* 0x0000000000117919 */ /* 0x000e220000002100 */
[----:B------:R-:W1:Y:S01]  /*02d0*/  LDC.64 R10, c[0x0][0x380] ;  /* 0x0000e000ff0a7b82 */ /* 0x000e620000000a00 */
[----:B0-----:R-:W-:-:S04]  /*02e0*/  IMAD R17, R0, UR8, R17 ;  /* 0x0000000800117c24 */ /* 0x001fc8000f8e0211 */
[----:B-1----:R-:W-:-:S04]  /*02f0*/  IMAD.WIDE R10, R17, 0x30, R10 ;  /* 0x00000030110a7825 */ /* 0x002fc800078e020a */
[----:B------:R-:W-:-:S05]  /*0300*/  IMAD.WIDE.U32 R10, R15, 0x4, R10 ;  /* 0x000000040f0a7825 */ /* 0x000fca00078e000a */
[----:B------:R0:W5:Y:S01]  /*0310*/  LDG.E R16, desc[UR6][R10.64+0x4] ;  /* 0x000004060a107981 */ /* 0x000162000c1e1900 */
[----:B------:R-:W-:-:S07]  /*0320*/  IMAD.MOV.U32 R17, RZ, RZ, RZ ;  /* 0x000000ffff117224 */ /* 0x000fce00078e00ff */
.L_x_4:
[----:B-----5:R-:W-:Y:S01]  /*0330*/  SHF.R.U32.HI R23, RZ, R17, R16 ;  /* 0x00000011ff177219 */ /* 0x020fe20000011610 */
[----:B0-----:R-:W-:-:S03]  /*0340*/  IMAD.SHL.U32 R10, R15, 0x20, RZ ;  /* 0x000000200f0a7824 */ /* 0x001fc600078e00ff */
[----:B------:R-:W-:Y:S01]  /*0350*/  LOP3.LUT R11, R23, 0x1, RZ, 0xc0, !PT ;  /* 0x00000001170b7812 */ /* 0x000fe200078ec0ff */
[----:B------:R-:W-:-:S03]  /*0360*/  IMAD.IADD R10, R10, 0x1, R17 ;  /* 0x000000010a0a7824 */ /* 0x000fc600078e0211 */
[----:B------:R-:W-:Y:S01]  /*0370*/  ISETP.NE.U32.AND P0, PT, R11, 0x1, PT ;  /* 0x000000010b00780c */ /* 0x000fe20003f05070 */
[----:B------:R-:W-:-:S03]  /*0380*/  IMAD R11, R10, 0x5, RZ ;  /* 0x000000050a0b7824 */ /* 0x000fc600078e02ff */
[----:B------:R-:W-:Y:S01]  /*0390*/  R2P PR, R23, 0x7e ;  /* 0x0000007e17007804 */ /* 0x000fe20000000000 */
[----:B------:R-:W-:-:S08]  /*03a0*/  IMAD.WIDE.U32 R10, R11, 0x4, R4 ;  /* 0x000000040b0a7825 */ /* 0x000fd000078e0004 */
[----:B------:R-:W2:Y:S04]  /*03b0*/  @!P0 LDG.E R20, desc[UR6][R10.64+0x10] ;  /* 0x000010060a148981 */ /* 0x000ea8000c1e1900 */
[----:B------:R-:W3:Y:S04]  /*03c0*/  @P1 LDG.E R22, desc[UR6][R10.64+0x24] ;  /* 0x000024060a161981 */ /* 0x000ee8000c1e1900 */
[----:B------:R-:W4:Y:S04]  /*03d0*/  @P2 LDG.E R24, desc[UR6][R10.64+0x38] ;  /* 0x000038060a182981 */ /* 0x000f28000c1e1900 */
[----:B------:R-:W4:Y:S04]  /*03e0*/  @P3 LDG.E R26, desc[UR6][R10.64+0x4c] ;  /* 0x00004c060a1a3981 */ /* 0x000f28000c1e1900 */
[----:B------:R-:W4:Y:S04]  /*03f0*/  @P4 LDG.E R28, desc[UR6][R10.64+0x60] ;  /* 0x000060060a1c4981 */ /* 0x000f28000c1e1900 */
[----:B------:R-:W4:Y:S04]  /*0400*/  @!P0 LDG.E R18, desc[UR6][R10.64] ;  /* 0x000000060a128981 */ /* 0x000f28000c1e1900 */
[----:B------:R-:W4:Y:S04]  /*0410*/  @!P0 LDG.E R19, desc[UR6][R10.64+0x4] ;  /* 0x000004060a138981 */ /* 0x000f28000c1e1900 */
[----:B------:R-:W4:Y:S04]  /*0420*/  @P5 LDG.E R21, desc[UR6][R10.64+0x74] ;  /* 0x000074060a155981 */ /* 0x000f28000c1e1900 */
[----:B------:R-:W4:Y:S04]  /*0430*/  @P1 LDG.E R25, desc[UR6][R10.64+0x20] ;  /* 0x000020060a191981 */ /* 0x000f28000c1e1900 */
[----:B------:R-:W4:Y:S01]  /*0440*/  @P3 LDG.E R27, desc[UR6][R10.64+0x48] ;  /* 0x000048060a1b3981 */ /* 0x000f22000c1e1900 */
[----:B--2---:R-:W-:-:S03]  /*0450*/  @!P0 LOP3.LUT R9, R9, R20, RZ, 0x3c, !PT ;  /* 0x0000001409098212 */ /* 0x004fc600078e3cff */
[----:B------:R-:W2:Y:S01]  /*0460*/  @P1 LDG.E R20, desc[UR6][R10.64+0x14] ;  /* 0x000014060a141981 */ /* 0x000ea2000c1e1900 */
[----:B---3--:R-:W-:-:S03]  /*0470*/  @P1 LOP3.LUT R9, R9, R22, RZ, 0x3c, !PT ;  /* 0x0000001609091212 */ /* 0x008fc600078e3cff */
[----:B------:R-:W3:Y:S01]  /*0480*/  @P1 LDG.E R22, desc[UR6][R10.64+0x1c] ;  /* 0x00001c060a161981 */ /* 0x000ee2000c1e1900 */
[----:B----4-:R-:W-:-:S03]  /*0490*/  @P2 LOP3.LUT R9, R9, R24, RZ, 0x3c, !PT ;  /* 0x0000001809092212 */ /* 0x010fc600078e3cff */
[----:B------:R-:W4:Y:S01]  /*04a0*/  @P2 LDG.E R24, desc[UR6][R10.64+0x28] ;  /* 0x000028060a182981 */ /* 0x000f22000c1e1900 */
[----:B------:R-:W-:-:S03]  /*04b0*/  @P3 LOP3.LUT R9, R9, R26, RZ, 0x3c, !PT ;  /* 0x0000001a09093212 */ /* 0x000fc600078e3cff */
[----:B------:R-:W3:Y:S01]  /*04c0*/  @P6 LDG.E R26, desc[UR6][R10.64+0x88] ;  /* 0x000088060a1a6981 */ /* 0x000ee2000c1e1900 */
[----:B------:R-:W-:Y:S02]  /*04d0*/  @P4 LOP3.LUT R9, R9, R28, RZ, 0x3c, !PT ;  /* 0x0000001c09094212 */ /* 0x000fe400078e3cff */
[----:B------:R-:W-:Y:S02]  /*04e0*/  @!P0 LOP3.LUT R3, R3, R18, RZ, 0x3c, !PT ;  /* 0x0000001203038212 */ /* 0x000fe400078e3cff */
[----:B------:R-:W3:Y:S01]  /*04f0*/  @!P0 LDG.E R18, desc[UR6][R10.64+0x8] ;  /* 0x000008060a128981 */ /* 0x000ee2000c1e1900 */
[----:B------:R-:W-:-:S03]  /*0500*/  @!P0 LOP3.LUT R6, R6, R19, RZ, 0x3c, !PT ;  /* 0x0000001306068212 */ /* 0x000fc600078e3cff */
[----:B------:R-:W3:Y:S01]  /*0510*/  @!P0 LDG.E R19, desc[UR6][R10.64+0xc] ;  /* 0x00000c060a138981 */ /* 0x000ee2000c1e1900 */
[----:B------:R-:W-:-:S03]  /*0520*/  @P5 LOP3.LUT R9, R9, R21, RZ, 0x3c, !PT ;  /* 0x0000001509095212 */ /* 0x000fc600078e3cff */
[----:B------:R-:W3:Y:S01]  /*0530*/  @P1 LDG.E R21, desc[UR6][R10.64+0x18] ;  /* 0x000018060a151981 */ /* 0x000ee2000c1e1900 */
[----:B--2---:R-:W-:-:S03]  /*0540*/  @P1 LOP3.LUT R3, R3, R20, RZ, 0x3c, !PT ;  /* 0x0000001403031212 */ /* 0x004fc600078e3cff */
[----:B------:R-:W2:Y:S01]  /*0550*/  @P3 LDG.E R20, desc[UR6][R10.64+0x3c] ;  /* 0x00003c060a143981 */ /* 0x000ea2000c1e1900 */
[----:B----4-:R-:W-:-:S03]  /*0560*/  @P2 LOP3.LUT R3, R3, R24, RZ, 0x3c, !PT ;  /* 0x0000001803032212 */ /* 0x010fc600078e3cff */
[----:B------:R-:W4:Y:S01]  /*0570*/  @P4 LDG.E R24, desc[UR6][R10.64+0x50] ;  /* 0x000050060a184981 */ /* 0x000f22000c1e1900 */
[----:B---3--:R-:W-:-:S03]  /*0580*/  @!P0 LOP3.LUT R7, R7, R18, RZ, 0x3c, !PT ;  /* 0x0000001207078212 */ /* 0x008fc600078e3cff */
[----:B------:R-:W3:Y:S01]  /*0590*/  @P2 LDG.E R18, desc[UR6][R10.64+0x30] ;  /* 0x000030060a122981 */ /* 0x000ee2000c1e1900 */
[----:B------:R-:W-:-:S03]  /*05a0*/  @!P0 LOP3.LUT R8, R8, R19, RZ, 0x3c, !PT ;  /* 0x0000001308088212 */ /* 0x000fc600078e3cff */
[----:B------:R-:W3:Y:S01]  /*05b0*/  @P2 LDG.E R19, desc[UR6][R10.64+0x2c] ;  /* 0x00002c060a132981 */ /* 0x000ee2000c1e1900 */
[----:B------:R-:W-:-:S03]  /*05c0*/  @P1 LOP3.LUT R6, R6, R21, RZ, 0x3c, !PT ;  /* 0x0000001506061212 */ /* 0x000fc600078e3cff */
[----:B------:R-:W3:Y:S01]  /*05d0*/  @P2 LDG.E R21, desc[UR6][R10.64+0x34] ;  /* 0x000034060a152981 */ /* 0x000ee2000c1e1900 */
[----:B------:R-:W-:Y:S02]  /*05e0*/  @P1 LOP3.LUT R7, R7, R22, RZ, 0x3c, !PT ;  /* 0x0000001607071212 */ /* 0x000fe400078e3cff */
[----:B------:R-:W-:Y:S01]  /*05f0*/  @P1 LOP3.LUT R8, R8, R25, RZ, 0x3c, !PT ;  /* 0x0000001908081212 */ /* 0x000fe200078e3cff */
[----:B------:R-:W3:Y:S04]  /*0600*/  @P3 LDG.E R22, desc[UR6][R10.64+0x44] ;  /* 0x000044060a163981 */ /* 0x000ee8000c1e1900 */
[----:B------:R-:W3:Y:S01]  /*0610*/  @P3 LDG.E R25, desc[UR6][R10.64+0x40] ;  /* 0x000040060a193981 */ /* 0x000ee2000c1e1900 */
[----:B--2---:R-:W-:-:S03]  /*0620*/  @P3 LOP3.LUT R3, R3, R20, RZ, 0x3c, !PT ;  /* 0x0000001403033212 */ /* 0x004fc600078e3cff */
[----:B------:R-:W2:Y:S01]  /*0630*/  @P5 LDG.E R20, desc[UR6][R10.64+0x64] ;  /* 0x000064060a145981 */ /* 0x000ea2000c1e1900 */
[----:B----4-:R-:W-:-:S03]  /*0640*/  @P4 LOP3.LUT R3, R3, R24, RZ, 0x3c, !PT ;  /* 0x0000001803034212 */ /* 0x010fc600078e3cff */
[----:B------:R-:W4:Y:S01]  /*0650*/  @P6 LDG.E R24, desc[UR6][R10.64+0x78] ;  /* 0x000078060a186981 */ /* 0x000f22000c1e1900 */
[----:B---3--:R-:W-:-:S03]  /*0660*/  @P2 LOP3.LUT R7, R7, R18, RZ, 0x3c, !PT ;  /* 0x0000001207072212 */ /* 0x008fc600078e3cff */
[----:B------:R-:W3:Y:S01]  /*0670*/  @P4 LDG.E R18, desc[UR6][R10.64+0x58] ;  /* 0x000058060a124981 */ /* 0x000ee2000c1e1900 */
[----:B------:R-:W-:-:S03]  /*0680*/  @P2 LOP3.LUT R6, R6, R19, RZ, 0x3c, !PT ;  /* 0x0000001306062212 */ /* 0x000fc600078e3cff */
[----:B------:R-:W3:Y:S01]  /*0690*/  @P4 LDG.E R19, desc[UR6][R10.64+0x54] ;  /* 0x000054060a134981 */ /* 0x000ee2000c1e1900 */
[----:B------:R-:W-:-:S03]  /*06a0*/  @P2 LOP3.LUT R8, R8, R21, RZ, 0x3c, !PT ;  /* 0x0000001508082212 */ /* 0x000fc600078e3cff */
[----:B------:R-:W3:Y:S01]  /*06b0*/  @P4 LDG.E R21, desc[UR6][R10.64+0x5c] ;  /* 0x00005c060a154981 */ /* 0x000ee2000c1e1900 */
[----:B------:R-:W-:Y:S02]  /*06c0*/  @P3 LOP3.LUT R7, R7, R22, RZ, 0x3c, !PT ;  /* 0x0000001607073212 */ /* 0x000fe400078e3cff */
[----:B------:R-:W-:Y:S01]  /*06d0*/  @P3 LOP3.LUT R8, R8, R27, RZ, 0x3c, !PT ;  /* 0x0000001b08083212 */ /* 0x000fe200078e3cff */
[----:B------:R-:W3:Y:S01]  /*06e0*/  @P5 LDG.E R22, desc[UR6][R10.64+0x6c] ;  /* 0x00006c060a165981 */ /* 0x000ee2000c1e1900 */
[----:B------:R-:W-:-:S03]  /*06f0*/  @P3 LOP3.LUT R6, R6, R25, RZ, 0x3c, !PT ;  /* 0x0000001906063212 */ /* 0x000fc600078e3cff */
[----:B------:R-:W3:Y:S04]  /*0700*/  @P5 LDG.E R25, desc[UR6][R10.64+0x68] ;  /* 0x000068060a195981 */ /* 0x000ee8000c1e1900 */
[----:B------:R-:W3:Y:S01]  /*0710*/  @P5 LDG.E R27, desc[UR6][R10.64+0x70] ;  /* 0x000070060a1b5981 */ /* 0x000ee2000c1e1900 */
[----:B------:R-:W-:Y:S02]  /*0720*/  LOP3.LUT P0, RZ, R23, 0x80, RZ, 0xc0, !PT ;  /* 0x0000008017ff7812 */ /* 0x000fe4000780c0ff */
[----:B--2---:R-:W-:-:S11]  /*0730*/  @P5 LOP3.LUT R3, R3, R20, RZ, 0x3c, !PT ;  /* 0x0000001403035212 */ /* 0x004fd600078e3cff */
        /* <DEDUP_REMOVED lines=15> */
[----:B------:R-:W-:Y:S02]  /*0830*/  @P6 LOP3.LUT R9, R9, R26, RZ, 0x3c, !PT ;  /* 0x0000001a09096212 */ /* 0x000fe400078e3cff */
[----:B--2---:R-:W-:Y:S02]  /*0840*/  @P0 LOP3.LUT R3, R3, R20, RZ, 0x3c, !PT ;  /* 0x0000001403030212 */ /* 0x004fe400078e3cff */
[----:B----4-:R-:W-:Y:S02]  /*0850*/  @P0 LOP3.LUT R9, R9, R24, RZ, 0x3c, !PT ;  /* 0x0000001809090212 */ /* 0x010fe400078e3cff */
[----:B---3--:R-:W-:Y:S02]  /*0860*/  @P6 LOP3.LUT R7, R7, R18, RZ, 0x3c, !PT ;  /* 0x0000001207076212 */ /* 0x008fe400078e3cff */
[----:B------:R-:W-:Y:S02]  /*0870*/  @P6 LOP3.LUT R6, R6, R19, RZ, 0x3c, !PT ;  /* 0x0000001306066212 */ /* 0x000fe400078e3cff */
[----:B------:R-:W-:-:S02]  /*0880*/  @P6 LOP3.LUT R8, R8, R21, RZ, 0x3c, !PT ;  /* 0x0000001508086212 */ /* 0x000fc400078e3cff */
[----:B------:R-:W-:Y:S02]  /*0890*/  @P0 LOP3.LUT R7, R7, R22, RZ, 0x3c, !PT ;  /* 0x0000001607070212 */ /* 0x000fe400078e3cff */
[----:B------:R-:W-:Y:S02]  /*08a0*/  @P0 LOP3.LUT R6, R6, R25, RZ, 0x3c, !PT ;  /* 0x0000001906060212 */ /* 0x000fe400078e3cff */
[----:B------:R-:W-:Y:S02]  /*08b0*/  @P0 LOP3.LUT R8, R8, R27, RZ, 0x3c, !PT ;  /* 0x0000001b08080212 */ /* 0x000fe400078e3cff */
[----:B------:R-:W-:-:S13]  /*08c0*/  R2P PR, R23.B1, 0x7f ;  /* 0x0000007f17007804 */ /* 0x000fda0000001000 */
[----:B------:R-:W2:Y:S04]  /*08d0*/  @P0 LDG.E R18, desc[UR6][R10.64+0xa0] ;  /* 0x0000a0060a120981 */ /* 0x000ea8000c1e1900 */
[----:B------:R-:W3:Y:S04]  /*08e0*/  @P0 LDG.E R20, desc[UR6][R10.64+0xa8] ;  /* 0x0000a8060a140981 */ /* 0x000ee8000c1e1900 */
[----:B------:R-:W4:Y:S04]  /*08f0*/  @P1 LDG.E R22, desc[UR6][R10.64+0xbc] ;  /* 0x0000bc060a161981 */ /* 0x000f28000c1e1900 */
[----:B------:R-:W4:Y:S04]  /*0900*/  @P1 LDG.E R24, desc[UR6][R10.64+0xc4] ;  /* 0x0000c4060a181981 */ /* 0x000f28000c1e1900 */
[----:B------:R-:W4:Y:S04]  /*0910*/  @P0 LDG.E R19, desc[UR6][R10.64+0xa4] ;  /* 0x0000a4060a130981 */ /* 0x000f28000c1e1900 */
[----:B------:R-:W4:Y:S04]  /*0920*/  @P0 LDG.E R21, desc[UR6][R10.64+0xac] ;  /* 0x0000ac060a150981 */ /* 0x000f28000c1e1900 */
[----:B------:R-:W4:Y:S04]  /*0930*/  @P1 LDG.E R25, desc[UR6][R10.64+0xb8] ;  /* 0x0000b8060a191981 */ /* 0x000f28000c1e1900 */
[----:B------:R-:W4:Y:S04]  /*0940*/  @P2 LDG.E R26, desc[UR6][R10.64+0xc8] ;  /* 0x0000c8060a1a2981 */ /* 0x000f28000c1e1900 */
[----:B------:R-:W4:Y:S04]  /*0950*/  @P1 LDG.E R27, desc[UR6][R10.64+0xc0] ;  /* 0x0000c0060a1b1981 */ /* 0x000f28000c1e1900 */
[----:B------:R-:W4:Y:S01]  /*0960*/  @P3 LDG.E R28, desc[UR6][R10.64+0xec] ;  /* 0x0000ec060a1c3981 */ /* 0x000f22000c1e1900 */
[----:B--2---:R-:W-:-:S03]  /*0970*/  @P0 LOP3.LUT R3, R3, R18, RZ, 0x3c, !PT ;  /* 0x0000001203030212 */ /* 0x004fc600078e3cff */
[----:B------:R-:W2:Y:S01]  /*0980*/  @P0 LDG.E R18, desc[UR6][R10.64+0xb0] ;  /* 0x0000b0060a120981 */ /* 0x000ea2000c1e1900 */
[----:B---3--:R-:W-:-:S03]  /*0990*/  @P0 LOP3.LUT R7, R7, R20, RZ, 0x3c, !PT ;  /* 0x0000001407070212 */ /* 0x008fc600078e3cff */
[----:B------:R-:W3:Y:S01]  /*09a0*/  @P1 LDG.E R20, desc[UR6][R10.64+0xb4] ;  /* 0x0000b4060a141981 */ /* 0x000ee2000c1e1900 */
[----:B----4-:R-:W-:-:S03]  /*09b0*/  @P1 LOP3.LUT R7, R7, R22, RZ, 0x3c, !PT ;  /* 0x0000001607071212 */ /* 0x010fc600078e3cff */
[----:B------:R-:W4:Y:S01]  /*09c0*/  @P2 LDG.E R22, desc[UR6][R10.64+0xd8] ;  /* 0x0000d8060a162981 */ /* 0x000f22000c1e1900 */
[----:B------:R-:W-:-:S03]  /*09d0*/  @P0 LOP3.LUT R6, R6, R19, RZ, 0x3c, !PT ;  /* 0x0000001306060212 */ /* 0x000fc600078e3cff */
[----:B------:R-:W4:Y:S01]  /*09e0*/  @P2 LDG.E R19, desc[UR6][R10.64+0xcc] ;  /* 0x0000cc060a132981 */ /* 0x000f22000c1e1900 */
[----:B------:R-:W-:-:S03]  /*09f0*/  @P0 LOP3.LUT R8, R8, R21, RZ, 0x3c, !PT ;  /* 0x0000001508080212 */ /* 0x000fc600078e3cff */
[----:B------:R-:W4:Y:S01]  /*0a00*/  @P2 LDG.E R21, desc[UR6][R10.64+0xd4] ;  /* 0x0000d4060a152981 */ /* 0x000f22000c1e1900 */
[----:B------:R-:W-:-:S03]  /*0a10*/  @P1 LOP3.LUT R6, R6, R25, RZ, 0x3c, !PT ;  /* 0x0000001906061212 */ /* 0x000fc600078e3cff */
[----:B------:R-:W4:Y:S01]  /*0a20*/  @P3 LDG.E R25, desc[UR6][R10.64+0xe8] ;  /* 0x0000e8060a193981 */ /* 0x000f22000c1e1900 */
[----:B--2---:R-:W-:-:S03]  /*0a30*/  @P0 LOP3.LUT R9, R9, R18, RZ, 0x3c, !PT ;  /* 0x0000001209090212 */ /* 0x004fc600078e3cff */
[----:B------:R-:W2:Y:S01]  /*0a40*/  @P4 LDG.E R18, desc[UR6][R10.64+0xf0] ;  /* 0x0000f0060a124981 */ /* 0x000ea2000c1e1900 */
[----:B------:R-:W-:-:S03]  /*0a50*/  @P1 LOP3.LUT R9, R9, R24, RZ, 0x3c, !PT ;  /* 0x0000001809091212 */ /* 0x000fc600078e3cff */
[----:B------:R-:W2:Y:S01]  /*0a60*/  @P3 LDG.E R24, desc[UR6][R10.64+0xdc] ;  /* 0x0000dc060a183981 */ /* 0x000ea2000c1e1900 */
[----:B---3--:R-:W-:-:S03]  /*0a70*/  @P1 LOP3.LUT R3, R3, R20, RZ, 0x3c, !PT ;  /* 0x0000001403031212 */ /* 0x008fc600078e3cff */
[----:B------:R-:W3:Y:S01]  /*0a80*/  @P2 LDG.E R20, desc[UR6][R10.64+0xd0] ;  /* 0x0000d0060a142981 */ /* 0x000ee2000c1e1900 */
[----:B------:R-:W-:Y:S02]  /*0a90*/  LOP3.LUT P0, RZ, R23, 0x8000, RZ, 0xc0, !PT ;  /* 0x0000800017ff7812 */ /* 0x000fe4000780c0ff */
[----:B------:R-:W-:Y:S01]  /*0aa0*/  @P2 LOP3.LUT R3, R3, R26, RZ, 0x3c, !PT ;  /* 0x0000001a03032212 */ /* 0x000fe200078e3cff */
[----:B------:R-:W3:Y:S04]  /*0ab0*/  @P3 LDG.E R23, desc[UR6][R10.64+0xe0] ;  /* 0x0000e0060a173981 */ /* 0x000ee8000c1e1900 */
[----:B------:R-:W3:Y:S01]  /*0ac0*/  @P3 LDG.E R26, desc[UR6][R10.64+0xe4] ;  /* 0x0000e4060a1a3981 */ /* 0x000ee2000c1e1900 */
[----:B------:R-:W-:Y:S02]  /*0ad0*/  @P1 LOP3.LUT R8, R8, R27, RZ, 0x3c, !PT ;  /* 0x0000001b08081212 */ /* 0x000fe400078e3cff */
[----:B----4-:R-:W-:-:S02]  /*0ae0*/  @P2 LOP3.LUT R9, R9, R22, RZ, 0x3c, !PT ;  /* 0x0000001609092212 */ /* 0x010fc400078e3cff */
[----:B------:R-:W4:Y:S01]  /*0af0*/  @P4 LDG.E R22, desc[UR6][R10.64+0x100] ;  /* 0x000100060a164981 */ /* 0x000f22000c1e1900 */
[----:B------:R-:W-:Y:S02]  /*0b00*/  @P2 LOP3.LUT R6, R6, R19, RZ, 0x3c, !PT ;  /* 0x0000001306062212 */ /* 0x000fe400078e3cff */
[----:B------:R-:W-:Y:S01]  /*0b10*/  @P2 LOP3.LUT R8, R8, R21, RZ, 0x3c, !PT ;  /* 0x0000001508082212 */ /* 0x000fe200078e3cff */
[----:B------:R-:W4:Y:S04]  /*0b20*/  @P4 LDG.E R19, desc[UR6][R10.64+0xf4] ;  /* 0x0000f4060a134981 */ /* 0x000f28000c1e1900 */
[----:B------:R-:W4:Y:S01]  /*0b30*/  @P4 LDG.E R21, desc[UR6][R10.64+0xfc] ;  /* 0x0000fc060a154981 */ /* 0x000f22000c1e1900 */
[----:B------:R-:W-:-:S03]  /*0b40*/  @P3 LOP3.LUT R8, R8, R25, RZ, 0x3c, !PT ;  /* 0x0000001908083212 */ /* 0x000fc600078e3cff */
[----:B------:R-:W4:Y:S01]  /*0b50*/  @P5 LDG.E R25, desc[UR6][R10.64+0x110] ;  /* 0x000110060a195981 */ /* 0x000f22000c1e1900 */
[----:B--2---:R-:W-:-:S03]  /*0b60*/  @P3 LOP3.LUT R3, R3, R24, RZ, 0x3c, !PT ;  /* 0x0000001803033212 */ /* 0x004fc600078e3cff */
[----:B------:R-:W2:Y:S01]  /*0b70*/  @P5 LDG.E R24, desc[UR6][R10.64+0x104] ;  /* 0x000104060a185981 */ /* 0x000ea2000c1e1900 */
[----:B---3--:R-:W-:Y:S02]  /*0b80*/  @P2 LOP3.LUT R7, R7, R20, RZ, 0x3c, !PT ;  /* 0x0000001407072212 */ /* 0x008fe400078e3cff */
[----:B------:R-:W-:Y:S01]  /*0b90*/  @P4 LOP3.LUT R3, R3, R18, RZ, 0x3c, !PT ;  /* 0x0000001203034212 */ /* 0x000fe200078e3cff */
[----:B------:R-:W3:Y:S01]  /*0ba0*/  @P4 LDG.E R20, desc[UR6][R10.64+0xf8] ;  /* 0x0000f8060a144981 */ /* 0x000ee2000c1e1900 */
[----:B------:R-:W-:-:S03]  /*0bb0*/  @P3 LOP3.LUT R6, R6, R23, RZ, 0x3c, !PT ;  /* 0x0000001706063212 */ /* 0x000fc600078e3cff */
[----:B------:R-:W3:Y:S01]  /*0bc0*/  @P5 LDG.E R18, desc[UR6][R10.64+0x114] ;  /* 0x000114060a125981 */ /* 0x000ee2000c1e1900 */
[----:B------:R-:W-:-:S03]  /*0bd0*/  @P3 LOP3.LUT R7, R7, R26, RZ, 0x3c, !PT ;  /* 0x0000001a07073212 */ /* 0x000fc600078e3cff */
[----:B------:R-:W3:Y:S04]  /*0be0*/  @P5 LDG.E R23, desc[UR6][R10.64+0x108] ;  /* 0x000108060a175981 */ /* 0x000ee8000c1e1900 */
[----:B------:R-:W3:Y:S01]  /*0bf0*/  @P5 LDG.E R26, desc[UR6][R10.64+0x10c] ;  /* 0x00010c060a1a5981 */ /* 0x000ee2000c1e1900 */
[----:B------:R-:W-:Y:S02]  /*0c00*/  @P3 LOP3.LUT R9, R9, R28, RZ, 0x3c, !PT ;  /* 0x0000001c09093212 */ /* 0x000fe400078e3cff */
[----:B----4-:R-:W-:Y:S01]  /*0c10*/  @P4 LOP3.LUT R6, R6, R19, RZ, 0x3c, !PT ;  /* 0x0000001306064212 */ /* 0x010fe200078e3cff */
[----:B------:R-:W4:Y:S01]  /*0c20*/  @P0 LDG.E R28, desc[UR6][R10.64+0x13c] ;  /* 0x00013c060a1c0981 */ /* 0x000f22000c1e1900 */
[----:B------:R-:W-:Y:S02]  /*0c30*/  @P4 LOP3.LUT R9, R9, R22, RZ, 0x3c, !PT ;  /* 0x0000001609094212 */ /* 0x000fe400078e3cff */
[----:B------:R-:W-:Y:S01]  /*0c40*/  @P4 LOP3.LUT R8, R8, R21, RZ, 0x3c, !PT ;  /* 0x0000001508084212 */ /* 0x000fe200078e3cff */
[----:B------:R-:W4:Y:S04]  /*0c50*/  @P6 LDG.E R19, desc[UR6][R10.64+0x11c] ;  /* 0x00011c060a136981 */ /* 0x000f28000c1e1900 */
[----:B------:R-:W4:Y:S01]  /*0c60*/  @P6 LDG.E R22, desc[UR6][R10.64+0x120] ;  /* 0x000120060a166981 */ /* 0x000f22000c1e1900 */
[----:B------:R-:W-:-:S03]  /*0c70*/  @P5 LOP3.LUT R8, R8, R25, RZ, 0x3c, !PT ;  /* 0x0000001908085212 */ /* 0x000fc600078e3cff */
[----:B------:R-:W4:Y:S04]  /*0c80*/  @P6 LDG.E R21, desc[UR6][R10.64+0x124] ;  /* 0x000124060a156981 */ /* 0x000f28000c1e1900 */
[----:B------:R-:W4:Y:S01]  /*0c90*/  @P0 LDG.E R25, desc[UR6][R10.64+0x138] ;  /* 0x000138060a190981 */ /* 0x000f22000c1e1900 */
[----:B--2---:R-:W-:-:S03]  /*0ca0*/  @P5 LOP3.LUT R3, R3, R24, RZ, 0x3c, !PT ;  /* 0x0000001803035212 */ /* 0x004fc600078e3cff */
[----:B------:R-:W2:Y:S01]  /*0cb0*/  @P0 LDG.E R24, desc[UR6][R10.64+0x12c] ;  /* 0x00012c060a180981 */ /* 0x000ea2000c1e1900 */
[----:B---3--:R-:W-:-:S03]  /*0cc0*/  @P4 LOP3.LUT R7, R7, R20, RZ, 0x3c, !PT ;  /* 0x0000001407074212 */ /* 0x008fc600078e3cff */
[----:B------:R-:W3:Y:S01]  /*0cd0*/  @P6 LDG.E R20, desc[UR6][R10.64+0x118] ;  /* 0x000118060a146981 */ /* 0x000ee2000c1e1900 */
[----:B------:R-:W-:-:S03]  /*0ce0*/  @P5 LOP3.LUT R9, R9, R18, RZ, 0x3c, !PT ;  /* 0x0000001209095212 */ /* 0x000fc600078e3cff */
[----:B------:R-:W2:Y:S01]  /*0cf0*/  @P6 LDG.E R18, desc[UR6][R10.64+0x128] ;  /* 0x000128060a126981 */ /* 0x000ea2000c1e1900 */
[----:B------:R-:W-:-:S03]  /*0d00*/  @P5 LOP3.LUT R6, R6, R23, RZ, 0x3c, !PT ;  /* 0x0000001706065212 */ /* 0x000fc600078e3cff */
[----:B------:R-:W2:Y:S01]  /*0d10*/  @P0 LDG.E R23, desc[UR6][R10.64+0x130] ;  /* 0x000130060a170981 */ /* 0x000ea2000c1e1900 */
[----:B------:R-:W-:-:S03]  /*0d20*/  @P5 LOP3.LUT R7, R7, R26, RZ, 0x3c, !PT ;  /* 0x0000001a07075212 */ /* 0x000fc600078e3cff */
[----:B------:R-:W2:Y:S01]  /*0d30*/  @P0 LDG.E R26, desc[UR6][R10.64+0x134] ;  /* 0x000134060a1a0981 */ /* 0x000ea2000c1e1900 */
[----:B------:R-:W-:-:S05]  /*0d40*/  VIADD R17, R17, 0x10 ;  /* 0x0000001011117836 */ /* 0x000fca0000000000 */
[----:B------:R-:W-:Y:S02]  /*0d50*/  ISETP.NE.AND P1, PT, R17, 0x20, PT ;  /* 0x000000201100780c */ /* 0x000fe40003f25270 */
[----:B----4-:R-:W-:Y:S02]  /*0d60*/  @P6 LOP3.LUT R6, R6, R19, RZ, 0x3c, !PT ;  /* 0x0000001306066212 */ /* 0x010fe400078e3cff */
[----:B------:R-:W-:Y:S02]  /*0d70*/  @P6 LOP3.LUT R7, R7, R22, RZ, 0x3c, !PT ;  /* 0x0000001607076212 */ /* 0x000fe400078e3cff */
[----:B------:R-:W-:-:S04]  /*0d80*/  @P6 LOP3.LUT R8, R8, R21, RZ, 0x3c, !PT ;  /* 0x0000001508086212 */ /* 0x000fc800078e3cff */
[----:B------:R-:W-:Y:S02]  /*0d90*/  @P0 LOP3.LUT R8, R8, R25, RZ, 0x3c, !PT ;  /* 0x0000001908080212 */ /* 0x000fe400078e3cff */
[----:B---3--:R-:W-:Y:S02]  /*0da0*/  @P6 LOP3.LUT R3, R3, R20, RZ, 0x3c, !PT ;  /* 0x0000001403036212 */ /* 0x008fe400078e3cff */
[----:B--2---:R-:W-:Y:S02]  /*0db0*/  @P6 LOP3.LUT R9, R9, R18, RZ, 0x3c, !PT ;  /* 0x0000001209096212 */ /* 0x004fe400078e3cff */
[----:B------:R-:W-:Y:S02]  /*0dc0*/  @P0 LOP3.LUT R3, R3, R24, RZ, 0x3c, !PT ;  /* 0x0000001803030212 */ /* 0x000fe400078e3cff */
[----:B------:R-:W-:Y:S02]  /*0dd0*/  @P0 LOP3.LUT R6, R6, R23, RZ, 0x3c, !PT ;  /* 0x0000001706060212 */ /* 0x000fe400078e3cff */
[----:B------:R-:W-:-:S02]  /*0de0*/  @P0 LOP3.LUT R9, R9, R28, RZ, 0x3c, !PT ;  /* 0x0000001c09090212 */ /* 0x000fc400078e3cff */
[----:B------:R-:W-:Y:S01]  /*0df0*/  @P0 LOP3.LUT R7, R7, R26, RZ, 0x3c, !PT ;  /* 0x0000001a07070212 */ /* 0x000fe200078e3cff */
[----:B------:R-:W-:Y:S06]  /*0e00*/  @P1 BRA `(.L_x_4) ;  /* 0xfffffff400481947 */ /* 0x000fec000383ffff */
[----:B------:R-:W-:-:S05]  /*0e10*/  VIADD R15, R15, 0x1 ;  /* 0x000000010f0f7836 */ /* 0x000fca0000000000 */
[----:B------:R-:W-:-:S13]  /*0e20*/  ISETP.NE.AND P0, PT, R15, 0x5, PT ;  /* 0x000000050f00780c */ /* 0x000fda0003f05270 */
[----:B------:R-:W-:Y:S05]  /*0e30*/  @P0 BRA `(.L_x_5) ;  /* 0xfffffff400200947 */ /* 0x000fea000383ffff */
[----:B------:R-:W0:Y:S01]  /*0e40*/  S2R R15, SR_TID.X ;  /* 0x00000000000f7919 */ /* 0x000e220000002100 */
[----:B------:R-:W1:Y:S01]  /*0e50*/  LDC.64 R10, c[0x0][0x380] ;  /* 0x0000e000ff0a7b82 */ /* 0x000e620000000a00 */
[----:B------:R-:W-:Y:S02]  /*0e60*/  VIADD R14, R14, 0x1 ;  /* 0x000000010e0e7836 */ /* 0x000fe40000000000 */
[----:B0-----:R-:W-:-:S04]  /*0e70*/  IMAD R15, R0, UR8, R15 ;  /* 0x00000008000f7c24 */ /* 0x001fc8000f8e020f */
[----:B-1----:R-:W-:Y:S01]  /*0e80*/  IMAD.WIDE R10, R15, 0x30, R10 ;  /* 0x000000300f0a7825 */ /* 0x002fe200078e020a */
[----:B------:R-:W-:-:S04]  /*0e90*/  LOP3.LUT R15, R13, 0x3, RZ, 0xc0, !PT ;  /* 0x000000030d0f7812 */ /* 0x000fc800078ec0ff */
[----:B------:R0:W-:Y:S01]  /*0ea0*/  STG.E desc[UR6][R10.64+0x4], R3 ;  /* 0x000004030a007986 */ /* 0x0001e2000c101906 */
[----:B------:R-:W-:-:S03]  /*0eb0*/  ISETP.GE.U32.AND P0, PT, R14, R15, PT ;  /* 0x0000000f0e00720c */ /* 0x000fc60003f06070 */
[----:B------:R0:W-:Y:S04]  /*0ec0*/  STG.E.64 desc[UR6][R10.64+0x8], R6 ;  /* 0x000008060a007986 */ /* 0x0001e8000c101b06 */
[----:B------:R0:W-:Y:S06]  /*0ed0*/  STG.E.64 desc[UR6][R10.64+0x10], R8 ;  /* 0x000010080a007986 */ /* 0x0001ec000c101b06 */
[----:B------:R-:W-:Y:S05]  /*0ee0*/  @!P0 BRA `(.L_x_6) ;  /* 0xfffffff000e48947 */ /* 0x000fea000383ffff */
.L_x_3:
[----:B------:R-:W-:Y:S05]  /*0ef0*/  BSYNC.RECONVERGENT B1 ;  /* 0x0000000000017941 */ /* 0x000fea0003800200 */
.L_x_2:
[C---:B------:R-:W-:Y:S01]  /*0f00*/  ISETP.GT.U32.AND P0, PT, R13.reuse, 0x3, PT ;  /* 0x000000030d00780c */ /* 0x040fe20003f04070 */
[----:B------:R-:W-:Y:S01]  /*0f10*/  VIADD R12, R12, 0x1 ;  /* 0x000000010c0c7836 */ /* 0x000fe20000000000 */
[--C-:B------:R-:W-:Y:S02]  /*0f20*/  SHF.R.U64 R13, R13, 0x2, R2.reuse ;  /* 0x000000020d0d7819 */ /* 0x100fe40000001202 */
[----:B------:R-:W-:Y:S02]  /*0f30*/  ISETP.GT.U32.AND.EX P0, PT, R2, RZ, PT, P0 ;  /* 0x000000ff0200720c */ /* 0x000fe40003f04100 */
[----:B------:R-:W-:-:S11]  /*0f40*/  SHF.R.U32.HI R2, RZ, 0x2, R2 ;  /* 0x00000002ff027819 */ /* 0x000fd60000011602 */
[----:B------:R-:W-:Y:S05]  /*0f50*/  @P0 BRA `(.L_x_7) ;  /* 0xfffffff000a80947 */ /* 0x000fea000383ffff */
.L_x_1:
[----:B------:R-:W-:Y:S05]  /*0f60*/  BSYNC.RECONVERGENT B0 ;  /* 0x0000000000007941 */ /* 0x000fea0003800200 */
.L_x_0:
[----:B0-----:R-:W0:Y:S01]  /*0f70*/  S2R R5, SR_TID.X ;  /* 0x0000000000057919 */ /* 0x001e220000002100 */
[----:B------:R-:W1:Y:S01]  /*0f80*/  S2UR UR5, SR_CgaCtaId ;  /* 0x00000000000579c3 */ /* 0x000e620000008800 */
[----:B------:R-:W-:Y:S01]  /*0f90*/  UMOV UR4, 0x400 ;  /* 0x0000040000047882 */ /* 0x000fe20000000000 */
[----:B------:R-:W-:Y:S01]  /*0fa0*/  CS2R R24, SRZ ;  /* 0x0000000000187805 */ /* 0x000fe2000001ff00 */
[----:B------:R-:W-:-:S05]  /*0fb0*/  IMAD.MOV.U32 R4, RZ, RZ, 0x2e77f8ed ;  /* 0x2e77f8edff047424 */ /* 0x000fca00078e00ff */
[----:B------:R-:W2:Y:S01]  /*0fc0*/  LDC.64 R10, c[0x0][0x380] ;  /* 0x0000e000ff0a7b82 */ /* 0x000ea20000000a00 */
[----:B-1----:R-:W-:Y:S01]  /*0fd0*/  ULEA UR4, UR5, UR4, 0x18 ;  /* 0x0000000405047291 */ /* 0x002fe2000f8ec0ff */
[----:B0-----:R-:W-:-:S05]  /*0fe0*/  IMAD R13, R0, UR8, R5 ;  /* 0x00000008000d7c24 */ /* 0x001fca000f8e0205 */
[----:B------:R-:W-:Y:S01]  /*0ff0*/  LEA R2, R5, UR4, 0x3 ;  /* 0x0000000405027c11 */ /* 0x000fe2000f8e18ff */
[----:B------:R-:W-:Y:S01]  /*1000*/  UMOV UR4, URZ ;  /* 0x000000ff00047c82 */ /* 0x000fe20008000000 */
[----:B--2---:R-:W-:-:S03]  /*1010*/  IMAD.WIDE R10, R13, 0x30, R10 ;  /* 0x000000300d0a7825 */ /* 0x004fc600078e020a */
[----:B------:R0:W-:Y:S04]  /*1020*/  STS.64 [R2], RZ ;  /* 0x000000ff02007388 */ /* 0x0001e80000000a00 */
[----:B------:R0:W-:Y:S04]  /*1030*/  STG.E.64 desc[UR6][R10.64+0x18], RZ ;  /* 0x000018ff0a007986 */ /* 0x0001e8000c101b06 */
[----:B------:R0:W-:Y:S04]  /*1040*/  STG.E desc[UR6][R10.64+0x20], RZ ;  /* 0x000020ff0a007986 */ /* 0x0001e8000c101906 */
[----:B------:R0:W-:Y:S02]  /*1050*/  STG.E.64 desc[UR6][R10.64+0x28], RZ ;  /* 0x000028ff0a007986 */ /* 0x0001e4000c101b06 */
.L_x_8:
[----:B------:R-:W-:Y:S01]  /*1060*/  SHF.R.U32.HI R12, RZ, 0x2, R3 ;  /* 0x00000002ff0c7819 */ /* 0x000fe20000011603 */
[----:B------:R-:W-:Y:S01]  /*1070*/  IMAD.MOV.U32 R26, RZ, RZ, 0x2f800000 ;  /* 0x2f800000ff1a7424 */ /* 0x000fe200078e00ff */
[----:B------:R-:W-:Y:S01]  /*1080*/  SHF.R.U32.HI R15, RZ, 0x2, R6 ;  /* 0x00000002ff0f7819 */ /* 0x000fe20000011606 */
[----:B------:R-:W-:Y:S01]  /*1090*/  UIADD3 UR4, UPT, UPT, UR4, 0x4, URZ ;  /* 0x0000000404047890 */ /* 0x000fe2000fffe0ff */
[----:B------:R-:W-:Y:S01]  /*10a0*/  LOP3.LUT R12, R12, R3, RZ, 0x3c, !PT ;  /* 0x000000030c0c7212 */ /* 0x000fe200078e3cff */
[----:B------:R-:W-:Y:S01]  /*10b0*/  IMAD.SHL.U32 R3, R9, 0x10, RZ ;  /* 0x0000001009037824 */ /* 0x000fe200078e00ff */
[----:B------:R-:W-:Y:S01]  /*10c0*/  LOP3.LUT R15, R15, R6, RZ, 0x3c, !PT ;  /* 0x000000060f0f7212 */ /* 0x000fe200078e3cff */
[----:B------:R-:W-:Y:S02]  /*10d0*/  UISETP.NE.AND UP0, UPT, UR4, 0x989680, UPT ;  /* 0x009896800400788c */ /* 0x000fe4000bf05270 */
[----:B------:R-:W-:-:S05]  /*10e0*/  IMAD.SHL.U32 R13, R12, 0x2, RZ ;  /* 0x000000020c0d7824 */ /* 0x000fca00078e00ff */
[----:B------:R-:W-:Y:S01]  /*10f0*/  LOP3.LUT R12, R12, R13, R3, 0x96, !PT ;  /* 0x0000000d0c0c7212 */ /* 0x000fe200078e9603 */
[----:B------:R-:W-:-:S03]  /*1100*/  IMAD.SHL.U32 R3, R15, 0x2, RZ ;  /* 0x000000020f037824 */ /* 0x000fc600078e00ff */
[----:B------:R-:W-:Y:S02]  /*1110*/  LOP3.LUT R13, R12, R9, RZ, 0x3c, !PT ;  /* 0x000000090c0d7212 */ /* 0x000fe400078e3cff */
[----:B------:R-:W-:-:S03]  /*1120*/  SHF.R.U32.HI R12, RZ, 0x2, R7 ;  /* 0x00000002ff0c7819 */ /* 0x000fc60000011607 */
[----:B------:R-:W-:Y:S01]  /*1130*/  IMAD.SHL.U32 R6, R13, 0x10, RZ ;  /* 0x000000100d067824 */ /* 0x000fe200078e00ff */
[----:B------:R-:W-:Y:S02]  /*1140*/  LOP3.LUT R12, R12, R7, RZ, 0x3c, !PT ;  /* 0x000000070c0c7212 */ /* 0x000fe400078e3cff */
[----:B------:R-:W-:Y:S02]  /*1150*/  SHF.R.U32.HI R7, RZ, 0x2, R8 ;  /* 0x00000002ff077819 */ /* 0x000fe40000011608 */
[----:B------:R-:W-:Y:S02]  /*1160*/  LOP3.LUT R6, R15, R3, R6, 0x96, !PT ;  /* 0x000000030f067212 */ /* 0x000fe400078e9606 */
[----:B------:R-:W-:Y:S02]  /*1170*/  LOP3.LUT R7, R7, R8, RZ, 0x3c, !PT ;  /* 0x0000000807077212 */ /* 0x000fe400078e3cff */
[----:B------:R-:W-:Y:S01]  /*1180*/  LOP3.LUT R15, R6, R13, RZ, 0x3c, !PT ;  /* 0x0000000d060f7212 */ /* 0x000fe200078e3cff */
[----:B------:R-:W-:Y:S01]  /*1190*/  IMAD.SHL.U32 R6, R12, 0x2, RZ ;  /* 0x000000020c067824 */ /* 0x000fe200078e00ff */
[----:B------:R-:W-:-:S02]  /*11a0*/  SHF.R.U32.HI R8, RZ, 0x2, R9 ;  /* 0x00000002ff087819 */ /* 0x000fc40000011609 */
[----:B------:R-:W-:Y:S01]  /*11b0*/  SHF.R.U32.HI R14, RZ, 0x2, R15 ;  /* 0x00000002ff0e7819 */ /* 0x000fe2000001160f */
[----:B------:R-:W-:Y:S01]  /*11c0*/  IMAD.SHL.U32 R3, R15, 0x10, RZ ;  /* 0x000000100f037824 */ /* 0x000fe200078e00ff */
[----:B------:R-:W-:Y:S02]  /*11d0*/  LOP3.LUT R8, R8, R9, RZ, 0x3c, !PT ;  /* 0x0000000908087212 */ /* 0x000fe400078e3cff */
[-C--:B------:R-:W-:Y:S02]  /*11e0*/  LOP3.LUT R14, R14, R15.reuse, RZ, 0x3c, !PT ;  /* 0x0000000f0e0e7212 */ /* 0x080fe400078e3cff */
[----:B------:R-:W-:Y:S01]  /*11f0*/  LOP3.LUT R6, R12, R6, R3, 0x96, !PT ;  /* 0x000000060c067212 */ /* 0x000fe200078e9603 */
[----:B------:R-:W-:Y:S01]  /*1200*/  IMAD.SHL.U32 R3, R7, 0x2, RZ ;  /* 0x0000000207037824 */ /* 0x000fe200078e00ff */
[----:B------:R-:W-:Y:S02]  /*1210*/  SHF.R.U32.HI R12, RZ, 0x2, R13 ;  /* 0x00000002ff0c7819 */ /* 0x000fe4000001160d */
[----:B------:R-:W-:-:S02]  /*1220*/  LOP3.LUT R19, R6, R15, RZ, 0x3c, !PT ;  /* 0x0000000f06137212 */ /* 0x000fc400078e3cff */
[----:B------:R-:W-:Y:S01]  /*1230*/  LOP3.LUT R12, R12, R13, RZ, 0x3c, !PT ;  /* 0x0000000d0c0c7212 */ /* 0x000fe200078e3cff */
[----:B------:R-:W-:Y:S01]  /*1240*/  IMAD.IADD R13, R13, 0x1, R4 ;  /* 0x000000010d0d7824 */ /* 0x000fe200078e0204 */
[C---:B------:R-:W-:Y:S01]  /*1250*/  IADD3 R9, PT, PT, R4.reuse, 0xb0f8a, R19 ;  /* 0x000b0f8a04097810 */ /* 0x040fe20007ffe013 */
[----:B------:R-:W-:Y:S01]  /*1260*/  IMAD.SHL.U32 R6, R19, 0x10, RZ ;  /* 0x0000001013067824 */ /* 0x000fe200078e00ff */
[----:B------:R-:W-:Y:S02]  /*1270*/  IADD3 R15, PT, PT, R4, 0x587c5, R15 ;  /* 0x000587c5040f7810 */ /* 0x000fe40007ffe00f */
[----:B------:R-:W-:Y:S02]  /*1280*/  I2FP.F32.U32 R9, R9 ;  /* 0x0000000900097245 */ /* 0x000fe40000201000 */
[----:B------:R-:W-:Y:S02]  /*1290*/  LOP3.LUT R6, R7, R3, R6, 0x96, !PT ;  /* 0x0000000307067212 */ /* 0x000fe400078e9606 */
[----:B------:R-:W-:Y:S01]  /*12a0*/  I2FP.F32.U32 R13, R13 ;  /* 0x0000000d000d7245 */ /* 0x000fe20000201000 */
[----:B------:R-:W-:Y:S01]  /*12b0*/  FFMA R20, R9, R26, 1.1641532182693481445e-10 ;  /* 0x2f00000009147423 */ /* 0x000fe2000000001a */
[----:B------:R-:W-:Y:S01]  /*12c0*/  LOP3.LUT R3, R6, R19, RZ, 0x3c, !PT ;  /* 0x0000001306037212 */ /* 0x000fe200078e3cff */
[----:B------:R-:W-:-:S04]  /*12d0*/  IMAD.SHL.U32 R6, R8, 0x2, RZ ;  /* 0x0000000208067824 */ /* 0x000fc800078e00ff */
[----:B------:R-:W-:Y:S01]  /*12e0*/  IMAD.SHL.U32 R7, R3, 0x10, RZ ;  /* 0x0000001003077824 */ /* 0x000fe200078e00ff */
[----:B------:R-:W-:Y:S04]  /*12f0*/  F2F.F64.F32 R20, R20 ;  /* 0x0000001400147310 */ /* 0x000fe80000201800 */
[----:B------:R-:W-:Y:S01]  /*1300*/  LOP3.LUT R6, R8, R6, R7, 0x96, !PT ;  /* 0x0000000608067212 */ /* 0x000fe200078e9607 */
[----:B------:R-:W-:Y:S01]  /*1310*/  IMAD.SHL.U32 R8, R12, 0x2, RZ ;  /* 0x000000020c087824 */ /* 0x000fe200078e00ff */
[----:B------:R-:W-:Y:S02]  /*1320*/  IADD3 R7, PT, PT, R4, 0x10974f, R3 ;  /* 0x0010974f04077810 */ /* 0x000fe40007ffe003 */
[----:B------:R-:W-:Y:S02]  /*1330*/  LOP3.LUT R6, R6, R3, RZ, 0x3c, !PT ;  /* 0x0000000306067212 */ /* 0x000fe400078e3cff */
[----:B------:R-:W-:-:S03]  /*1340*/  I2FP.F32.U32 R17, R7 ;  /* 0x0000000700117245 */ /* 0x000fc60000201000 */
[----:B------:R-:W-:Y:S02]  /*1350*/  IMAD.SHL.U32 R7, R6, 0x10, RZ ;  /* 0x0000001006077824 */ /* 0x000fe400078e00ff */
[----:B------:R-:W-:-:S03]  /*1360*/  FFMA R17, R17, R26, 1.1641532182693481445e-10 ;  /* 0x2f00000011117423 */ /* 0x000fc6000000001a */
[----:B------:R-:W-:Y:S01]  /*1370*/  LOP3.LUT R7, R12, R8, R7, 0x96, !PT ;  /* 0x000000080c077212 */ /* 0x000fe200078e9607 */
[----:B------:R-:W-:Y:S01]  /*1380*/  IMAD.SHL.U32 R8, R14, 0x2, RZ ;  /* 0x000000020e087824 */ /* 0x000fe200078e00ff */
[----:B------:R-:W-:Y:S01]  /*1390*/  SHF.R.U32.HI R12, RZ, 0x2, R19 ;  /* 0x00000002ff0c7819 */ /* 0x000fe20000011613 */
[----:B-1----:R-:W1:Y:S01]  /*13a0*/  F2F.F64.F32 R16, R17 ;  /* 0x0000001100107310 */ /* 0x002e620000201800 */
[----:B------:R-:W-:Y:S02]  /*13b0*/  LOP3.LUT R7, R7, R6, RZ, 0x3c, !PT ;  /* 0x0000000607077212 */ /* 0x000fe400078e3cff */
[----:B------:R-:W-:-:S03]  /*13c0*/  LOP3.LUT R19, R12, R19, RZ, 0x3c, !PT ;  /* 0x000000130c137212 */ /* 0x000fc600078e3cff */
[----:B------:R-:W-:-:S05]  /*13d0*/  IMAD.SHL.U32 R9, R7, 0x10, RZ ;  /* 0x0000001007097824 */ /* 0x000fca00078e00ff */
[----:B------:R-:W-:Y:S01]  /*13e0*/  LOP3.LUT R8, R14, R8, R9, 0x96, !PT ;  /* 0x000000080e087212 */ /* 0x000fe200078e9609 */
[-C--:B------:R-:W-:Y:S01]  /*13f0*/  FFMA R14, R13, R26.reuse, 1.1641532182693481445e-10 ;  /* 0x2f0000000d0e7423 */ /* 0x080fe2000000001a */
[----:B------:R-:W-:Y:S02]  /*1400*/  I2FP.F32.U32 R9, R15 ;  /* 0x0000000f00097245 */ /* 0x000fe40000201000 */
[----:B------:R-:W-:Y:S01]  /*1410*/  LOP3.LUT R8, R8, R7, RZ, 0x3c, !PT ;  /* 0x0000000708087212 */ /* 0x000fe200078e3cff */
[----:B-1----:R-:W-:Y:S01]  /*1420*/  DMUL R16, R16, R16 ;  /* 0x0000001010107228 */ /* 0x002fe20000000000 */
[----:B------:R-:W-:Y:S01]  /*1430*/  IADD3 R13, PT, PT, R4, 0x161f14, R6 ;  /* 0x00161f14040d7810 */ /* 0x000fe20007ffe006 */
[----:B------:R-:W-:Y:S01]  /*1440*/  FFMA R12, R9, R26, 1.1641532182693481445e-10 ;  /* 0x2f000000090c7423 */ /* 0x000fe2000000001a */
[----:B------:R-:W-:Y:S01]  /*1450*/  IMAD.SHL.U32 R9, R19, 0x2, RZ ;  /* 0x0000000213097824 */ /* 0x000fe200078e00ff */
[----:B------:R-:W-:Y:S01]  /*1460*/  F2F.F64.F32 R14, R14 ;  /* 0x0000000e000e7310 */ /* 0x000fe20000201800 */
[----:B------:R-:W-:Y:S01]  /*1470*/  IMAD.SHL.U32 R18, R8, 0x10, RZ ;  /* 0x0000001008127824 */ /* 0x000fe200078e00ff */
[----:B------:R-:W-:-:S02]  /*1480*/  I2FP.F32.U32 R23, R13 ;  /* 0x0000000d00177245 */ /* 0x000fc40000201000 */
[----:B------:R-:W-:Y:S02]  /*1490*/  DFMA R20, R20, R20, R16 ;  /* 0x000000141414722b */ /* 0x000fe40000000010 */
[----:B------:R-:W-:Y:S01]  /*14a0*/  LOP3.LUT R9, R19, R9, R18, 0x96, !PT ;  /* 0x0000000913097212 */ /* 0x000fe200078e9612 */
[----:B------:R-:W-:Y:S01]  /*14b0*/  FFMA R27, R23, R26, 1.1641532182693481445e-10 ;  /* 0x2f000000171b7423 */ /* 0x000fe2000000001a */
[----:B------:R-:W1:Y:S01]  /*14c0*/  F2F.F64.F32 R12, R12 ;  /* 0x0000000c000c7310 */ /* 0x000e620000201800 */
[C---:B------:R-:W-:Y:S02]  /*14d0*/  IADD3 R18, PT, PT, R4.reuse, 0x1ba6d9, R7 ;  /* 0x001ba6d904127810 */ /* 0x040fe40007ffe007 */
[----:B------:R-:W-:Y:S01]  /*14e0*/  LOP3.LUT R9, R9, R8, RZ, 0x3c, !PT ;  /* 0x0000000809097212 */ /* 0x000fe200078e3cff */
[----:B------:R-:W-:Y:S01]  /*14f0*/  DSETP.GTU.AND P3, PT, R20, 1, PT ;  /* 0x3ff000001400742a */ /* 0x000fe20003f6c000 */
[----:B------:R-:W-:Y:S02]  /*1500*/  I2FP.F32.U32 R19, R18 ;  /* 0x0000001200137245 */ /* 0x000fe40000201000 */
[C---:B------:R-:W-:Y:S01]  /*1510*/  IADD3 R22, PT, PT, R4.reuse, 0x26b663, R9 ;  /* 0x0026b66304167810 */ /* 0x040fe20007ffe009 */
[----:B------:R-:W-:Y:S01]  /*1520*/  F2F.F64.F32 R16, R27 ;  /* 0x0000001b00107310 */ /* 0x000fe20000201800 */
[C---:B------:R-:W-:Y:S01]  /*1530*/  IADD3 R18, PT, PT, R4.reuse, 0x212e9e, R8 ;  /* 0x00212e9e04127810 */ /* 0x040fe20007ffe008 */
[----:B------:R-:W-:Y:S01]  /*1540*/  FFMA R28, R19, R26, 1.1641532182693481445e-10 ;  /* 0x2f000000131c7423 */ /* 0x000fe2000000001a */
[----:B------:R-:W-:Y:S01]  /*1550*/  I2FP.F32.U32 R29, R22 ;  /* 0x00000016001d7245 */ /* 0x000fe20000201000 */
[----:B------:R-:W-:Y:S01]  /*1560*/  VIADD R4, R4, 0x2c3e28 ;  /* 0x002c3e2804047836 */ /* 0x000fe20000000000 */
[----:B------:R-:W-:Y:S01]  /*1570*/  I2FP.F32.U32 R19, R18 ;  /* 0x0000001200137245 */ /* 0x000fe20000201000 */
[----:B-1----:R-:W-:-:S02]  /*1580*/  DMUL R12, R12, R12 ;  /* 0x0000000c0c0c7228 */ /* 0x002fc40000000000 */
[-C--:B------:R-:W-:Y:S01]  /*1590*/  FFMA R29, R29, R26.reuse, 1.1641532182693481445e-10 ;  /* 0x2f0000001d1d7423 */ /* 0x080fe2000000001a */
[----:B------:R-:W1:Y:S01]  /*15a0*/  F2F.F64.F32 R22, R28 ;  /* 0x0000001c00167310 */ /* 0x000e620000201800 */
[----:B------:R-:W-:-:S04]  /*15b0*/  FFMA R26, R19, R26, 1.1641532182693481445e-10 ;  /* 0x2f000000131a7423 */ /* 0x000fc8000000001a */
[----:B------:R-:W-:-:S03]  /*15c0*/  DFMA R12, R14, R14, R12 ;  /* 0x0000000e0e0c722b */ /* 0x000fc6000000000c */
[----:B------:R-:W2:Y:S05]  /*15d0*/  F2F.F64.F32 R18, R29 ;  /* 0x0000001d00127310 */ /* 0x000eaa0000201800 */
[----:B------:R-:W-:-:S03]  /*15e0*/  DSETP.GTU.AND P2, PT, R12, 1, PT ;  /* 0x3ff000000c00742a */ /* 0x000fc60003f4c000 */
[----:B------:R-:W3:Y:S01]  /*15f0*/  F2F.F64.F32 R14, R26 ;  /* 0x0000001a000e7310 */ /* 0x000ee20000201800 */
[----:B-1----:R-:W-:Y:S02]  /*1600*/  DMUL R22, R22, R22 ;  /* 0x0000001616167228 */ /* 0x002fe40000000000 */
[----:B------:R-:W-:Y:S01]  /*1610*/  DSETP.LE.OR P0, PT, R12, 1, !P3 ;  /* 0x3ff000000c00742a */ /* 0x000fe20005f03400 */
[----:B------:R-:W-:Y:S01]  /*1620*/  SEL R12, RZ, 0x1, P2 ;  /* 0x00000001ff0c7807 */ /* 0x000fe20001000000 */
[----:B--2---:R-:W-:Y:S01]  /*1630*/  DMUL R18, R18, R18 ;  /* 0x0000001212127228 */ /* 0x004fe20000000000 */
[----:B------:R-:W-:-:S03]  /*1640*/  SEL R13, RZ, 0x1, P3 ;  /* 0x00000001ff0d7807 */ /* 0x000fc60001800000 */
[----:B------:R-:W-:Y:S01]  /*1650*/  DFMA R22, R16, R16, R22 ;  /* 0x000000101016722b */ /* 0x000fe20000000016 */
[----:B------:R-:W-:-:S03]  /*1660*/  IADD3 R12, P3, P4, R13, R24, R12 ;  /* 0x000000180d0c7210 */ /* 0x000fc60007c7e00c */
[----:B---3--:R-:W-:Y:S01]  /*1670*/  DFMA R18, R14, R14, R18 ;  /* 0x0000000e0e12722b */ /* 0x008fe20000000012 */
[----:B------:R-:W-:-:S03]  /*1680*/  IADD3.X R25, PT, PT, RZ, R25, RZ, P3, P4 ;  /* 0x00000019ff197210 */ /* 0x000fc60001fe84ff */
[C---:B------:R-:W-:Y:S02]  /*1690*/  DSETP.LE.OR P0, PT, R22.reuse, 1, P0 ;  /* 0x3ff000001600742a */ /* 0x040fe40000703400 */
[----:B------:R-:W-:Y:S02]  /*16a0*/  DSETP.GTU.AND P1, PT, R22, 1, PT ;  /* 0x3ff000001600742a */ /* 0x000fe40003f2c000 */
[C---:B------:R-:W-:Y:S02]  /*16b0*/  DSETP.GTU.AND P2, PT, R18.reuse, 1, PT ;  /* 0x3ff000001200742a */ /* 0x040fe40003f4c000 */
[----:B------:R-:W-:Y:S02]  /*16c0*/  DSETP.LE.OR P0, PT, R18, 1, P0 ;  /* 0x3ff000001200742a */ /* 0x000fe40000703400 */
[----:B------:R-:W-:Y:S02]  /*16d0*/  SEL R13, RZ, 0x1, P1 ;  /* 0x00000001ff0d7807 */ /* 0x000fe40000800000 */
[----:B------:R-:W-:-:S04]  /*16e0*/  SEL R24, RZ, 0x1, P2 ;  /* 0x00000001ff187807 */ /* 0x000fc80001000000 */
[----:B------:R-:W-:-:S04]  /*16f0*/  IADD3 R24, P1, P2, R24, R12, R13 ;  /* 0x0000000c18187210 */ /* 0x000fc80007a3e00d */
[----:B------:R-:W-:-:S05]  /*1700*/  IADD3.X R25, PT, PT, RZ, R25, RZ, P1, P2 ;  /* 0x00000019ff197210 */ /* 0x000fca0000fe44ff */
[----:B------:R1:W-:Y:S01]  /*1710*/  @P0 STS.64 [R2], R24 ;  /* 0x0000001802000388 */ /* 0x0003e20000000a00 */
[----:B------:R-:W-:Y:S05]  /*1720*/  BRA.U UP0, `(.L_x_8) ;  /* 0xfffffff9004c7547 */ /* 0x000fea000b83ffff */
[----:B------:R-:W-:Y:S01]  /*1730*/  ISETP.NE.AND P0, PT, R5, RZ, PT ;  /* 0x000000ff0500720c */ /* 0x000fe20003f05270 */
[----:B01----:R-:W-:Y:S01]  /*1740*/  IMAD.MOV.U32 R2, RZ, RZ, -0x16faedd8 ;  /* 0xe9051228ff027424 */ /* 0x003fe200078e00ff */
[----:B------:R0:W-:Y:S04]  /*1750*/  STG.E.64 desc[UR6][R10.64+0x8], R6 ;  /* 0x000008060a007986 */ /* 0x0001e8000c101b06 */
[----:B------:R0:W-:Y:S04]  /*1760*/  STG.E.64 desc[UR6][R10.64+0x10], R8 ;  /* 0x000010080a007986 */ /* 0x0001e8000c101b06 */
[----:B------:R0:W-:Y:S03]  /*1770*/  STG.E.64 desc[UR6][R10.64], R2 ;  /* 0x000000020a007986 */ /* 0x0001e6000c101b06 */
[----:B------:R-:W-:Y:S05]  /*1780*/  @P0 EXIT ;  /* 0x000000000000094d */ /* 0x000fea0003800000 */
[----:B------:R-:W1:Y:S01]  /*1790*/  S2UR UR5, SR_CgaCtaId ;  /* 0x00000000000579c3 */ /* 0x000e620000008800 */
[----:B------:R-:W-:Y:S02]  /*17a0*/  UMOV UR4, 0x400 ;  /* 0x0000040000047882 */ /* 0x000fe40000000000 */
[----:B-1----:R-:W-:-:S09]  /*17b0*/  ULEA UR4, UR5, UR4, 0x18 ;  /* 0x0000000405047291 */ /* 0x002fd2000f8ec0ff */
[----:B0-----:R-:W-:Y:S04]  /*17c0*/  LDS.128 R4, [UR4] ;  /* 0x00000004ff047984 */ /* 0x001fe80008000c00 */
[----:B------:R-:W0:Y:S04]  /*17d0*/  LDS.128 R20, [UR4+0x10] ;  /* 0x00001004ff147984 */ /* 0x000e280008000c00 */
[----:B------:R-:W1:Y:S04]  /*17e0*/  LDS.128 R16, [UR4+0x20] ;  /* 0x00002004ff107984 */ /* 0x000e680008000c00 */
[----:B------:R-:W2:Y:S04]  /*17f0*/  LDS.128 R12, [UR4+0x30] ;  /* 0x00003004ff0c7984 */ /* 0x000ea80008000c00 */
[----:B------:R-:W3:Y:S04]  /*1800*/  LDS.128 R8, [UR4+0x40] ;  /* 0x00004004ff087984 */ /* 0x000ee80008000c00 */
[----:B------:R-:W4:Y:S01]  /*1810*/  LDS.128 R24, [UR4+0x50] ;  /* 0x00005004ff187984 */ /* 0x000f220008000c00 */
[----:B0-----:R-:W-:-:S04]  /*1820*/  IADD3 R3, P0, P1, R20, R4, R6 ;  /* 0x0000000414037210 */ /* 0x001fc8000791e006 */
[----:B------:R-:W-:Y:S02]  /*1830*/  IADD3.X R21, PT, PT, R21, R5, R7, P0, P1 ;  /* 0x0000000515157210 */ /* 0x000fe400007e2407 */
[----:B-1----:R-:W-:Y:S01]  /*1840*/  IADD3 R3, P0, P1, R16, R3, R22 ;  /* 0x0000000310037210 */ /* 0x002fe2000791e016 */
[----:B------:R-:W0:Y:S03]  /*1850*/  LDS.128 R4, [UR4+0x60] ;  /* 0x00006004ff047984 */ /* 0x000e260008000c00 */
[----:B------:R-:W-:Y:S02]  /*1860*/  IADD3.X R17, PT, PT, R17, R21, R23, P0, P1 ;  /* 0x0000001511117210 */ /* 0x000fe400007e2417 */
[----:B--2---:R-:W-:Y:S01]  /*1870*/  IADD3 R3, P0, P1, R12, R3, R18 ;  /* 0x000000030c037210 */ /* 0x004fe2000791e012 */
[----:B------:R-:W1:Y:S03]  /*1880*/  LDS.128 R20, [UR4+0x70] ;  /* 0x00007004ff147984 */ /* 0x000e660008000c00 */
[----:B------:R-:W-:-:S02]  /*1890*/  IADD3.X R13, PT, PT, R13, R17, R19, P0, P1 ;  /* 0x000000110d0d7210 */ /* 0x000fc400007e2413 */
[----:B------:R-:W2:Y:S01]  /*18a0*/  LDS.128 R16, [UR4+0x80] ;  /* 0x00008004ff107984 */ /* 0x000ea20008000c00 */
[----:B---3--:R-:W-:-:S04]  /*18b0*/  IADD3 R3, P0, P1, R8, R3, R14 ;  /* 0x0000000308037210 */ /* 0x008fc8000791e00e */
[----:B------:R-:W-:Y:S02]  /*18c0*/  IADD3.X R9, PT, PT, R9, R13, R15, P0, P1 ;  /* 0x0000000d09097210 */ /* 0x000fe400007e240f */
[----:B----4-:R-:W-:Y:S01]  /*18d0*/  IADD3 R3, P0, P1, R24, R3, R10 ;  /* 0x0000000318037210 */ /* 0x010fe2000791e00a */
[----:B------:R-:W3:Y:S03]  /*18e0*/  LDS.128 R12, [UR4+0x90] ;  /* 0x00009004ff0c7984 */ /* 0x000ee60008000c00 */
[----:B------:R-:W-:Y:S02]  /*18f0*/  IADD3.X R25, PT, PT, R25, R9, R11, P0, P1 ;  /* 0x0000000919197210 */ /* 0x000fe400007e240b */
        /* <DEDUP_REMOVED lines=162> */
[----:B----4-:R-:W-:Y:S02]  /*2320*/  IADD3 R9, P0, P1, R4, R3, R26 ;  /* 0x0000000304097210 */ /* 0x010fe4000791e01a */
[----:B------:R-:W3:Y:S02]  /*2330*/  LDC.64 R2, c[0x0][0x388] ;  /* 0x0000e200ff027b82 */ /* 0x000ee40000000a00 */
[----:B------:R-:W-:Y:S02]  /*2340*/  IADD3.X R27, PT, PT, R5, R11, R27, P0, P1 ;  /* 0x0000000b051b7210 */ /* 0x000fe400007e241b */
[----:B0-----:R-:W-:-:S04]  /*2350*/  IADD3 R5, P0, P1, R20, R9, R6 ;  /* 0x0000000914057210 */ /* 0x001fc8000791e006 */
[----:B------:R-:W-:Y:S01]  /*2360*/  IADD3.X R7, PT, PT, R21, R27, R7, P0, P1 ;  /* 0x0000001b15077210 */ /* 0x000fe200007e2407 */
[----:B---3--:R-:W-:Y:S01]  /*2370*/  IMAD.WIDE.U32 R2, R0, 0x8, R2 ;  /* 0x0000000800027825 */ /* 0x008fe200078e0002 */
[----:B-1----:R-:W-:-:S04]  /*2380*/  IADD3 R5, P0, P1, R16, R5, R22 ;  /* 0x0000000510057210 */ /* 0x002fc8000791e016 */
[----:B------:R-:W-:Y:S02]  /*2390*/  IADD3.X R17, PT, PT, R17, R7, R23, P0, P1 ;  /* 0x0000000711117210 */ /* 0x000fe400007e2417 */
[----:B--2---:R-:W-:-:S04]  /*23a0*/  IADD3 R5, P0, P1, R12, R5, R18 ;  /* 0x000000050c057210 */ /* 0x004fc8000791e012 */
[----:B------:R-:W-:Y:S02]  /*23b0*/  IADD3.X R13, PT, PT, R13, R17, R19, P0, P1 ;  /* 0x000000110d0d7210 */ /* 0x000fe400007e2413 */
[----:B------:R-:W-:-:S05]  /*23c0*/  IADD3 R4, P0, PT, R5, R14, RZ ;  /* 0x0000000e05047210 */ /* 0x000fca0007f1e0ff */
[----:B------:R-:W-:-:S05]  /*23d0*/  IMAD.X R5, R13, 0x1, R15, P0 ;  /* 0x000000010d057824 */ /* 0x000fca00000e060f */
[----:B------:R-:W-:Y:S01]  /*23e0*/  STG.E.64 desc[UR6][R2.64], R4 ;  /* 0x0000000402007986 */ /* 0x000fe2000c101b06 */
[----:B------:R-:W-:Y:S05]  /*23f0*/  EXIT ;  /* 0x000000000000794d */ /* 0x000fea0003800000 */
.L_x_9:
[----:B------:R-:W-:-:S00]  /*2400*/  BRA `(.L_x_9) ;  /* 0xfffffffc00fc7947 */ /* 0x000fc0000383ffff */
[----:B------:R-:W-:-:S00]  /*2410*/  NOP ;  /* 0x0000000000007918 */ /* 0x000fc00000000000 */
        /* <DEDUP_REMOVED lines=14> */
.L_x_10:


//--------------------- .nv.global.init           --------------------------
	.section	.nv.global.init,"aw",@progbits
	.align	4
.nv.global.init:
	.type		mrg32k3aM1SubSeq,@object
	.size		mrg32k3aM1SubSeq,(mrg32k3aM2SubSeq - mrg32k3aM1SubSeq)
mrg32k3aM1SubSeq:
        /*0000*/ 	.byte	0x0b, 0xcc, 0xee, 0x04, 0x73, 0x29, 0x8b, 0x6f, 0xf6, 0x53, 0x03, 0xf6, 0x23, 0xf6, 0xea, 0xda
        /* <DEDUP_REMOVED lines=125> */
	.type		mrg32k3aM2SubSeq,@object
	.size		mrg32k3aM2SubSeq,(mrg32k3aM1 - mrg32k3aM2SubSeq)
mrg32k3aM2SubSeq:
        /* <DEDUP_REMOVED lines=126> */
	.type		mrg32k3aM1,@object
	.size		mrg32k3aM1,(mrg32k3aM1Seq - mrg32k3aM1)
mrg32k3aM1:
        /* <DEDUP_REMOVED lines=144> */
	.type		mrg32k3aM1Seq,@object
	.size		mrg32k3aM1Seq,(mrg32k3aM2 - mrg32k3aM1Seq)
mrg32k3aM1Seq:
        /* <DEDUP_REMOVED lines=144> */
	.type		mrg32k3aM2,@object
	.size		mrg32k3aM2,(mrg32k3aM2Seq - mrg32k3aM2)
mrg32k3aM2:
        /* <DEDUP_REMOVED lines=144> */
	.type		mrg32k3aM2Seq,@object
	.size		mrg32k3aM2Seq,(precalc_xorwow_matrix - mrg32k3aM2Seq)
mrg32k3aM2Seq:
        /* <DEDUP_REMOVED lines=144> */
	.type		precalc_xorwow_matrix,@object
	.size		precalc_xorwow_matrix,(precalc_xorwow_offset_matrix - precalc_xorwow_matrix)
precalc_xorwow_matrix:
        /* <DEDUP_REMOVED lines=6400> */
	.type		precalc_xorwow_offset_matrix,@object
	.size		precalc_xorwow_offset_matrix,(.L_1 - precalc_xorwow_offset_matrix)
precalc_xorwow_offset_matrix:
        /* <DEDUP_REMOVED lines=6400> */
.L_1:


//--------------------- .nv.shared._Z11calculatePiP17curandStateXORWOWPy --------------------------
	.section	.nv.shared._Z11calculatePiP17curandStateXORWOWPy,"aw",@nobits
	.sectionflags	@""
	.align	8
.nv.shared._Z11calculatePiP17curandStateXORWOWPy:
	.zero		9216


//--------------------- .nv.shared.reserved.0     --------------------------
	.section	.nv.shared.reserved.0,"aw",@nobits
	.weak		__nv_reservedSMEM_offset_0_alias
	.size		__nv_reservedSMEM_offset_0_alias, 0, 64
	.other		__nv_reservedSMEM_offset_0_alias,@"STO_CUDA_RESERVED_SHARED STV_DEFAULT"
__nv_reservedSMEM_offset_0_alias:
	.zero		0
	.zero		64


//--------------------- .nv.constant0._Z11calculatePiP17curandStateXORWOWPy --------------------------
	.section	.nv.constant0._Z11calculatePiP17curandStateXORWOWPy,"a",@progbits
	.sectionflags	@""
	.align	4
.nv.constant0._Z11calculatePiP17curandStateXORWOWPy:
	.zero		912


//--------------------- SYMBOLS --------------------------

	.type		.nv.reservedSmem.offset0,@object
	.size		.nv.reservedSmem.offset0,0x4
	.type		.nv.reservedSmem.cap,@object
	.size		.nv.reservedSmem.cap,0x4
